// auto-generated by cutlass_sweep.gemm — config: {"arch": "sm_90", "cluster_m": 2, "cluster_n": 4, "dtype": "bf16", "dtype_b": "bf16", "layout": "nt", "stages": 0, "tile_k": 64, "tile_m": 64, "tile_n": 64}
#include "cutlass/cutlass.h"
#include "cutlass/gemm/collective/collective_builder.hpp"
#include "cutlass/gemm/device/gemm_universal_adapter.h"
#include "cutlass/gemm/kernel/gemm_universal.hpp"
#include "cutlass/epilogue/collective/collective_builder.hpp"

using ElemA = cutlass::bfloat16_t;
using ElemB = cutlass::bfloat16_t;
using ElemCD = cutlass::bfloat16_t;
using Acc  = float;
using TileShape    = cute::Shape<cute::_64, cute::_64, cute::_64>;
using ClusterShape = cute::Shape<cute::_2, cute::_4, cute::_1>;

using CollectiveEpilogue = typename cutlass::epilogue::collective::CollectiveBuilder<
    cutlass::arch::Sm90, cutlass::arch::OpClassTensorOp,
    TileShape, ClusterShape,
    cutlass::epilogue::collective::EpilogueTileAuto,
    Acc, Acc,
    ElemCD, cutlass::layout::RowMajor, 128 / cutlass::sizeof_bits<ElemCD>::value,
    ElemCD, cutlass::layout::RowMajor, 128 / cutlass::sizeof_bits<ElemCD>::value,
    cutlass::epilogue::collective::EpilogueScheduleAuto
  >::CollectiveOp;

using CollectiveMainloop = typename cutlass::gemm::collective::CollectiveBuilder<
    cutlass::arch::Sm90, cutlass::arch::OpClassTensorOp,
    ElemA, cutlass::layout::RowMajor, 128 / cutlass::sizeof_bits<ElemA>::value,
    ElemB, cutlass::layout::ColumnMajor, 128 / cutlass::sizeof_bits<ElemB>::value,
    Acc,
    TileShape, ClusterShape,
    cutlass::gemm::collective::StageCountAutoCarveout<static_cast<int>(sizeof(typename CollectiveEpilogue::SharedStorage))>,
    cutlass::gemm::collective::KernelScheduleAuto
  >::CollectiveOp;

using GemmKernel = cutlass::gemm::kernel::GemmUniversal<
    cute::Shape<int,int,int,int>,
    CollectiveMainloop,
    CollectiveEpilogue
>;
using Gemm = cutlass::gemm::device::GemmUniversalAdapter<GemmKernel>;

// Force the device kernel symbol into the cubin without needing a host main.
auto* _anchor = &cutlass::device_kernel<GemmKernel>;


// ===== COMPILED SASS (sm_90a) =====

	.target	sm_90a

	.elftype	@"ET_EXEC"


//--------------------- .note.nv.tkinfo           --------------------------
	.section	.note.nv.tkinfo,"",@"SHT_NOTE"
	.sectionflags	@"SHF_NOTE_NV_TKINFO"
	.tkinfo
        /*0018*/ 	.word	0x00000002
        /*0030*/ 	.string	""
        /*0030*/ 	.string	"ptxas"
        /*0030*/ 	.string	"Cuda compilation tools, release 13.0, V13.0.88"
        /*0030*/ 	.string	"Build cuda_13.0.r13.0/compiler.36424714_0"
        /*0030*/ 	.string	"-arch sm_90a -m 64 "



//--------------------- .note.nv.cuinfo           --------------------------
	.section	.note.nv.cuinfo,"",@"SHT_NOTE"
	.sectionflags	@"SHF_NOTE_NV_CUINFO"
        /*0018*/ 	.short	0x0002
        /*001a*/ 	.short	0x005a
        /*001c*/ 	.short	0x0082
	.zero		2


//--------------------- .nv.info                  --------------------------
	.section	.nv.info,"",@"SHT_CUDA_INFO"
	.align	4


	//----- nvinfo : EIATTR_REGCOUNT
	.align		4
        /*0000*/ 	.byte	0x04, 0x2f
        /*0002*/ 	.short	(.L_15 - .L_14)
	.align		4
.L_14:
        /*0004*/ 	.word	index@(_ZN7cutlass13device_kernelINS_4gemm6kernel13GemmUniversalIN4cute5tupleIJiiiiEEENS1_10collective13CollectiveMmaINS1_34MainloopSm90TmaGmmaWarpSpecializedILi14ENS5_IJNS4_1CILi2EEENSA_ILi4EEENSA_ILi1EEEEEENS1_32KernelTmaWarpSpecializedPingpongEEENS5_IJNSA_ILi64EEESH_SH_EEENS_10bfloat16_tENS5_IJlSD_lEEESJ_SK_NS4_8TiledMMAINS4_8MMA_AtomIJNS4_4SM904GMMA27MMA_64x64x16_F32BF16BF16_SSILNSO_5MajorE0ELSQ_0ELNSO_7ScaleInE1ELSR_1EEEEEENS4_6LayoutINS5_IJSD_SD_SD_EEENS5_IJNSA_ILi0EEESW_SW_EEEEENS5_IJNS4_10UnderscoreESZ_SZ_EEEEENS4_23SM90_TMA_LOAD_MULTICASTENS4_14ComposedLayoutINS4_7SwizzleILi3ELi4ELi3EEENS4_18smem_ptr_flag_bitsILi16EEENSU_INS5_IJNSA_ILi8EEESH_EEENS5_IJSH_SD_EEEEEEEvNS4_8identityES12_S1C_vS1D_EENS_8epilogue10collective6detail29Sm90TmaWarpSpecializedAdapterINS1G_15DefaultEpilogueISJ_SK_SK_NS1F_6thread17LinearCombinationISJ_Li1EffLNS1K_9ScaleType4KindE0ELNS_15FloatRoundStyleE2ESJ_EENS1_15EpilogueDefaultEEEEEvvEEEEvNT_6ParamsE)
        /*0008*/ 	.word	0x000000a8


	//----- nvinfo : EIATTR_FRAME_SIZE
	.align		4
.L_15:
        /*000c*/ 	.byte	0x04, 0x11
        /*000e*/ 	.short	(.L_17 - .L_16)
	.align		4
.L_16:
        /*0010*/ 	.word	index@(_ZN7cutlass13device_kernelINS_4gemm6kernel13GemmUniversalIN4cute5tupleIJiiiiEEENS1_10collective13CollectiveMmaINS1_34MainloopSm90TmaGmmaWarpSpecializedILi14ENS5_IJNS4_1CILi2EEENSA_ILi4EEENSA_ILi1EEEEEENS1_32KernelTmaWarpSpecializedPingpongEEENS5_IJNSA_ILi64EEESH_SH_EEENS_10bfloat16_tENS5_IJlSD_lEEESJ_SK_NS4_8TiledMMAINS4_8MMA_AtomIJNS4_4SM904GMMA27MMA_64x64x16_F32BF16BF16_SSILNSO_5MajorE0ELSQ_0ELNSO_7ScaleInE1ELSR_1EEEEEENS4_6LayoutINS5_IJSD_SD_SD_EEENS5_IJNSA_ILi0EEESW_SW_EEEEENS5_IJNS4_10UnderscoreESZ_SZ_EEEEENS4_23SM90_TMA_LOAD_MULTICASTENS4_14ComposedLayoutINS4_7SwizzleILi3ELi4ELi3EEENS4_18smem_ptr_flag_bitsILi16EEENSU_INS5_IJNSA_ILi8EEESH_EEENS5_IJSH_SD_EEEEEEEvNS4_8identityES12_S1C_vS1D_EENS_8epilogue10collective6detail29Sm90TmaWarpSpecializedAdapterINS1G_15DefaultEpilogueISJ_SK_SK_NS1F_6thread17LinearCombinationISJ_Li1EffLNS1K_9ScaleType4KindE0ELNS_15FloatRoundStyleE2ESJ_EENS1_15EpilogueDefaultEEEEEvvEEEEvNT_6ParamsE)
        /*0014*/ 	.word	0x00000008


	//----- nvinfo : EIATTR_MIN_STACK_SIZE
	.align		4
.L_17:
        /*0018*/ 	.byte	0x04, 0x12
        /*001a*/ 	.short	(.L_19 - .L_18)
	.align		4
.L_18:
        /*001c*/ 	.word	index@(_ZN7cutlass13device_kernelINS_4gemm6kernel13GemmUniversalIN4cute5tupleIJiiiiEEENS1_10collective13CollectiveMmaINS1_34MainloopSm90TmaGmmaWarpSpecializedILi14ENS5_IJNS4_1CILi2EEENSA_ILi4EEENSA_ILi1EEEEEENS1_32KernelTmaWarpSpecializedPingpongEEENS5_IJNSA_ILi64EEESH_SH_EEENS_10bfloat16_tENS5_IJlSD_lEEESJ_SK_NS4_8TiledMMAINS4_8MMA_AtomIJNS4_4SM904GMMA27MMA_64x64x16_F32BF16BF16_SSILNSO_5MajorE0ELSQ_0ELNSO_7ScaleInE1ELSR_1EEEEEENS4_6LayoutINS5_IJSD_SD_SD_EEENS5_IJNSA_ILi0EEESW_SW_EEEEENS5_IJNS4_10UnderscoreESZ_SZ_EEEEENS4_23SM90_TMA_LOAD_MULTICASTENS4_14ComposedLayoutINS4_7SwizzleILi3ELi4ELi3EEENS4_18smem_ptr_flag_bitsILi16EEENSU_INS5_IJNSA_ILi8EEESH_EEENS5_IJSH_SD_EEEEEEEvNS4_8identityES12_S1C_vS1D_EENS_8epilogue10collective6detail29Sm90TmaWarpSpecializedAdapterINS1G_15DefaultEpilogueISJ_SK_SK_NS1F_6thread17LinearCombinationISJ_Li1EffLNS1K_9ScaleType4KindE0ELNS_15FloatRoundStyleE2ESJ_EENS1_15EpilogueDefaultEEEEEvvEEEEvNT_6ParamsE)
        /*0020*/ 	.word	0x00000008
.L_19:


//--------------------- .nv.compat                --------------------------
	.section	.nv.compat,"",@"SHT_CUDA_COMPAT_INFO"
	.align	4
        /*0000*/ 	.byte	0x02, 0x09, 0x01, 0x00, 0x02, 0x02, 0x04, 0x00, 0x02, 0x05, 0x05, 0x00, 0x03, 0x07, 0x01, 0x01
        /*0010*/ 	.byte	0x02, 0x03, 0x01, 0x00, 0x02, 0x06, 0x01, 0x00, 0x04, 0x0b, 0x08, 0x00, 0x00, 0x00, 0x00, 0x00
        /*0020*/ 	.byte	0x00, 0x00, 0x00, 0x00


//--------------------- .nv.info._ZN7cutlass13device_kernelINS_4gemm6kernel13GemmUniversalIN4cute5tupleIJiiiiEEENS1_10collective13CollectiveMmaINS1_34MainloopSm90TmaGmmaWarpSpecializedILi14ENS5_IJNS4_1CILi2EEENSA_ILi4EEENSA_ILi1EEEEEENS1_32KernelTmaWarpSpecializedPingpongEEENS5_IJNSA_ILi64EEESH_SH_EEENS_10bfloat16_tENS5_IJlSD_lEEESJ_SK_NS4_8TiledMMAINS4_8MMA_AtomIJNS4_4SM904GMMA27MMA_64x64x16_F32BF16BF16_SSILNSO_5MajorE0ELSQ_0ELNSO_7ScaleInE1ELSR_1EEEEEENS4_6LayoutINS5_IJSD_SD_SD_EEENS5_IJNSA_ILi0EEESW_SW_EEEEENS5_IJNS4_10UnderscoreESZ_SZ_EEEEENS4_23SM90_TMA_LOAD_MULTICASTENS4_14ComposedLayoutINS4_7SwizzleILi3ELi4ELi3EEENS4_18smem_ptr_flag_bitsILi16EEENSU_INS5_IJNSA_ILi8EEESH_EEENS5_IJSH_SD_EEEEEEEvNS4_8identityES12_S1C_vS1D_EENS_8epilogue10collective6detail29Sm90TmaWarpSpecializedAdapterINS1G_15DefaultEpilogueISJ_SK_SK_NS1F_6thread17LinearCombinationISJ_Li1EffLNS1K_9ScaleType4KindE0ELNS_15FloatRoundStyleE2ESJ_EENS1_15EpilogueDefaultEEEEEvvEEEEvNT_6ParamsE --------------------------
	.section	.nv.info._ZN7cutlass13device_kernelINS_4gemm6kernel13GemmUniversalIN4cute5tupleIJiiiiEEENS1_10collective13CollectiveMmaINS1_34MainloopSm90TmaGmmaWarpSpecializedILi14ENS5_IJNS4_1CILi2EEENSA_ILi4EEENSA_ILi1EEEEEENS1_32KernelTmaWarpSpecializedPingpongEEENS5_IJNSA_ILi64EEESH_SH_EEENS_10bfloat16_tENS5_IJlSD_lEEESJ_SK_NS4_8TiledMMAINS4_8MMA_AtomIJNS4_4SM904GMMA27MMA_64x64x16_F32BF16BF16_SSILNSO_5MajorE0ELSQ_0ELNSO_7ScaleInE1ELSR_1EEEEEENS4_6LayoutINS5_IJSD_SD_SD_EEENS5_IJNSA_ILi0EEESW_SW_EEEEENS5_IJNS4_10UnderscoreESZ_SZ_EEEEENS4_23SM90_TMA_LOAD_MULTICASTENS4_14ComposedLayoutINS4_7SwizzleILi3ELi4ELi3EEENS4_18smem_ptr_flag_bitsILi16EEENSU_INS5_IJNSA_ILi8EEESH_EEENS5_IJSH_SD_EEEEEEEvNS4_8identityES12_S1C_vS1D_EENS_8epilogue10collective6detail29Sm90TmaWarpSpecializedAdapterINS1G_15DefaultEpilogueISJ_SK_SK_NS1F_6thread17LinearCombinationISJ_Li1EffLNS1K_9ScaleType4KindE0ELNS_15FloatRoundStyleE2ESJ_EENS1_15EpilogueDefaultEEEEEvvEEEEvNT_6ParamsE,"",@"SHT_CUDA_INFO"
	.sectionflags	@""
	.align	4


	//----- nvinfo : EIATTR_CUDA_API_VERSION
	.align		4
        /*0000*/ 	.byte	0x04, 0x37
        /*0002*/ 	.short	(.L_21 - .L_20)
.L_20:
        /*0004*/ 	.word	0x00000082


	//----- nvinfo : EIATTR_KPARAM_INFO
	.align		4
.L_21:
        /*0008*/ 	.byte	0x04, 0x17
        /*000a*/ 	.short	(.L_23 - .L_22)
.L_22:
        /*000c*/ 	.word	0x00000000
        /*0010*/ 	.short	0x0000
        /*0012*/ 	.short	0x0070
        /*0014*/ 	.byte	0x00, 0xf0, 0x01, 0x10


	//----- nvinfo : EIATTR_SPARSE_MMA_MASK
	.align		4
.L_23:
        /*0018*/ 	.byte	0x03, 0x50
        /*001a*/ 	.short	0x0000


	//----- nvinfo : EIATTR_MAXREG_COUNT
	.align		4
        /*001c*/ 	.byte	0x03, 0x1b
        /*001e*/ 	.short	0x00a8


	//----- nvinfo : EIATTR_NUM_BARRIERS
	.align		4
        /*0020*/ 	.byte	0x02, 0x4c
        /*0022*/ 	.byte	0x01
	.zero		1


	//----- nvinfo : EIATTR_EXTERNS
	.align		4
        /*0024*/ 	.byte	0x04, 0x0f
        /*0026*/ 	.short	(.L_25 - .L_24)


	//   ....[0]....
	.align		4
.L_24:
        /*0028*/ 	.word	index@(__assertfail)


	//----- nvinfo : EIATTR_ANNOTATIONS
	.align		4
.L_25:
        /*002c*/ 	.byte	0x04, 0x55
        /*002e*/ 	.short	(.L_27 - .L_26)


	//   ....[0]....
.L_26:
        /*0030*/ 	.word	0x00000001
        /*0034*/ 	.byte	0x20, 0x0f, 0x00, 0x00, 0x01, 0x00, 0x00, 0x00, 0x50, 0x47, 0x00, 0x00, 0x01, 0x00, 0x00, 0x00
        /*0044*/ 	.byte	0xd0, 0x54, 0x00, 0x00


	//----- nvinfo : EIATTR_MERCURY_ISA_VERSION
	.align		4
.L_27:
        /*0048*/ 	.byte	0x03, 0x5f
        /*004a*/ 	.short	0x0101


	//----- nvinfo : EIATTR_INT_WARP_WIDE_INSTR_OFFSETS
	.align		4
        /*004c*/ 	.byte	0x04, 0x31
        /*004e*/ 	.short	(.L_29 - .L_28)


	//   ....[0]....
.L_28:
        /*0050*/ 	.word	0x000006a0


	//   ....[1]....
        /*0054*/ 	.word	0x000006d0


	//   ....[2]....
        /*0058*/ 	.word	0x00000710


	//   ....[3]....
        /*005c*/ 	.word	0x00000840


	//   ....[4]....
        /*0060*/ 	.word	0x00000850


	//   ....[5]....
        /*0064*/ 	.word	0x00000860


	//   ....[6]....
        /*0068*/ 	.word	0x00000900


	//   ....[7]....
        /*006c*/ 	.word	0x00000940


	//----- nvinfo : EIATTR_COOP_GROUP_MASK_REGIDS
	.align		4
.L_29:
        /*0070*/ 	.byte	0x04, 0x29
        /*0072*/ 	.short	(.L_31 - .L_30)


	//   ....[0]....
.L_30:
        /*0074*/ 	.word	0xffffffff


	//   ....[1]....
        /*0078*/ 	.word	0xffffffff


	//   ....[2]....
        /*007c*/ 	.word	0xffffffff


	//   ....[3]....
        /*0080*/ 	.word	0xffffffff


	//   ....[4]....
        /*0084*/ 	.word	0xffffffff


	//   ....[5]....
        /*0088*/ 	.word	0xffffffff


	//   ....[6]....
        /*008c*/ 	.word	0xffffffff


	//----- nvinfo : EIATTR_COOP_GROUP_INSTR_OFFSETS
	.align		4
.L_31:
        /*0090*/ 	.byte	0x04, 0x28
        /*0092*/ 	.short	(.L_33 - .L_32)


	//   ....[0]....
.L_32:
        /*0094*/ 	.word	0x00000070


	//   ....[1]....
        /*0098*/ 	.word	0x00000080


	//   ....[2]....
        /*009c*/ 	.word	0x00000140


	//   ....[3]....
        /*00a0*/ 	.word	0x00000460


	//   ....[4]....
        /*00a4*/ 	.word	0x000004a0


	//   ....[5]....
        /*00a8*/ 	.word	0x00000880


	//   ....[6]....
        /*00ac*/ 	.word	0x00000ac0


	//----- nvinfo : EIATTR_REG_RECONFIG
	.align		4
.L_33:
        /*00b0*/ 	.byte	0x01, 0x54
	.zero		2


	//----- nvinfo : EIATTR_SYSCALL_OFFSETS
	.align		4
        /*00b4*/ 	.byte	0x04, 0x46
        /*00b6*/ 	.short	(.L_35 - .L_34)


	//   ....[0]....
.L_34:
        /*00b8*/ 	.word	0x000019e0


	//----- nvinfo : EIATTR_MBARRIER_INSTR_OFFSETS
	.align		4
.L_35:
        /*00bc*/ 	.byte	0x04, 0x39
        /*00be*/ 	.short	(.L_37 - .L_36)


	//   ....[0]....
.L_36:
        /*00c0*/ 	.word	0x00000280
        /*00c4*/ 	.word	0x000000ff
        /*00c8*/ 	.word	0x00000000
        /*00cc*/ 	.short	0x0100
        /*00ce*/ 	.byte	0x08
	.zero		1


	//   ....[1]....
        /*00d0*/ 	.word	0x00000290
        /*00d4*/ 	.word	0x000000ff
        /*00d8*/ 	.word	0x00000070
        /*00dc*/ 	.short	0x0100
        /*00de*/ 	.byte	0x08
	.zero		1


	//   ....[2]....
        /*00e0*/ 	.word	0x000002a0
        /*00e4*/ 	.word	0x000000ff
        /*00e8*/ 	.word	0x00000008
        /*00ec*/ 	.short	0x0100
        /*00ee*/ 	.byte	0x08
	.zero		1


	//   ....[3]....
        /*00f0*/ 	.word	0x000002b0
        /*00f4*/ 	.word	0x000000ff
        /*00f8*/ 	.word	0x00000078
        /*00fc*/ 	.short	0x0100
        /*00fe*/ 	.byte	0x08
	.zero		1


	//   ....[4]....
        /*0100*/ 	.word	0x000002c0
        /*0104*/ 	.word	0x000000ff
        /*0108*/ 	.word	0x00000010
        /*010c*/ 	.short	0x0100
        /*010e*/ 	.byte	0x08
	.zero		1


	//   ....[5]....
        /*0110*/ 	.word	0x000002d0
        /*0114*/ 	.word	0x000000ff
        /*0118*/ 	.word	0x00000080
        /*011c*/ 	.short	0x0100
        /*011e*/ 	.byte	0x08
	.zero		1


	//   ....[6]....
        /*0120*/ 	.word	0x000002e0
        /*0124*/ 	.word	0x000000ff
        /*0128*/ 	.word	0x00000018
        /*012c*/ 	.short	0x0100
        /*012e*/ 	.byte	0x08
	.zero		1


	//   ....[7]....
        /*0130*/ 	.word	0x000002f0
        /*0134*/ 	.word	0x000000ff
        /*0138*/ 	.word	0x00000088
        /*013c*/ 	.short	0x0100
        /*013e*/ 	.byte	0x08
	.zero		1


	//   ....[8]....
        /*0140*/ 	.word	0x00000300
        /*0144*/ 	.word	0x000000ff
        /*0148*/ 	.word	0x00000020
        /*014c*/ 	.short	0x0100
        /*014e*/ 	.byte	0x08
	.zero		1


	//   ....[9]....
        /*0150*/ 	.word	0x00000310
        /*0154*/ 	.word	0x000000ff
        /*0158*/ 	.word	0x00000090
        /*015c*/ 	.short	0x0100
        /*015e*/ 	.byte	0x08
	.zero		1


	//   ....[10]....
        /*0160*/ 	.word	0x00000320
        /*0164*/ 	.word	0x000000ff
        /*0168*/ 	.word	0x00000028
        /*016c*/ 	.short	0x0100
        /*016e*/ 	.byte	0x08
	.zero		1


	//   ....[11]....
        /*0170*/ 	.word	0x00000330
        /*0174*/ 	.word	0x000000ff
        /*0178*/ 	.word	0x00000098
        /*017c*/ 	.short	0x0100
        /*017e*/ 	.byte	0x08
	.zero		1


	//   ....[12]....
        /*0180*/ 	.word	0x00000340
        /*0184*/ 	.word	0x000000ff
        /*0188*/ 	.word	0x00000030
        /*018c*/ 	.short	0x0100
        /*018e*/ 	.byte	0x08
	.zero		1


	//   ....[13]....
        /*0190*/ 	.word	0x00000350
        /*0194*/ 	.word	0x000000ff
        /*0198*/ 	.word	0x000000a0
        /*019c*/ 	.short	0x0100
        /*019e*/ 	.byte	0x08
	.zero		1


	//   ....[14]....
        /*01a0*/ 	.word	0x00000360
        /*01a4*/ 	.word	0x000000ff
        /*01a8*/ 	.word	0x00000038
        /*01ac*/ 	.short	0x0100
        /*01ae*/ 	.byte	0x08
	.zero		1


	//   ....[15]....
        /*01b0*/ 	.word	0x00000370
        /*01b4*/ 	.word	0x000000ff
        /*01b8*/ 	.word	0x000000a8
        /*01bc*/ 	.short	0x0100
        /*01be*/ 	.byte	0x08
	.zero		1


	//   ....[16]....
        /*01c0*/ 	.word	0x00000380
        /*01c4*/ 	.word	0x000000ff
        /*01c8*/ 	.word	0x00000040
        /*01cc*/ 	.short	0x0100
        /*01ce*/ 	.byte	0x08
	.zero		1


	//   ....[17]....
        /*01d0*/ 	.word	0x00000390
        /*01d4*/ 	.word	0x000000ff
        /*01d8*/ 	.word	0x000000b0
        /*01dc*/ 	.short	0x0100
        /*01de*/ 	.byte	0x08
	.zero		1


	//   ....[18]....
        /*01e0*/ 	.word	0x000003a0
        /*01e4*/ 	.word	0x000000ff
        /*01e8*/ 	.word	0x00000048
        /*01ec*/ 	.short	0x0100
        /*01ee*/ 	.byte	0x08
	.zero		1


	//   ....[19]....
        /*01f0*/ 	.word	0x000003b0
        /*01f4*/ 	.word	0x000000ff
        /*01f8*/ 	.word	0x000000b8
        /*01fc*/ 	.short	0x0100
        /*01fe*/ 	.byte	0x08
	.zero		1


	//   ....[20]....
        /*0200*/ 	.word	0x000003c0
        /*0204*/ 	.word	0x000000ff
        /*0208*/ 	.word	0x00000050
        /*020c*/ 	.short	0x0100
        /*020e*/ 	.byte	0x08
	.zero		1


	//   ....[21]....
        /*0210*/ 	.word	0x000003d0
        /*0214*/ 	.word	0x000000ff
        /*0218*/ 	.word	0x000000c0
        /*021c*/ 	.short	0x0100
        /*021e*/ 	.byte	0x08
	.zero		1


	//   ....[22]....
        /*0220*/ 	.word	0x000003e0
        /*0224*/ 	.word	0x000000ff
        /*0228*/ 	.word	0x00000058
        /*022c*/ 	.short	0x0100
        /*022e*/ 	.byte	0x08
	.zero		1


	//   ....[23]....
        /*0230*/ 	.word	0x000003f0
        /*0234*/ 	.word	0x000000ff
        /*0238*/ 	.word	0x000000c8
        /*023c*/ 	.short	0x0100
        /*023e*/ 	.byte	0x08
	.zero		1


	//   ....[24]....
        /*0240*/ 	.word	0x00000400
        /*0244*/ 	.word	0x000000ff
        /*0248*/ 	.word	0x00000060
        /*024c*/ 	.short	0x0100
        /*024e*/ 	.byte	0x08
	.zero		1


	//   ....[25]....
        /*0250*/ 	.word	0x00000410
        /*0254*/ 	.word	0x000000ff
        /*0258*/ 	.word	0x000000d0
        /*025c*/ 	.short	0x0100
        /*025e*/ 	.byte	0x08
	.zero		1


	//   ....[26]....
        /*0260*/ 	.word	0x00000420
        /*0264*/ 	.word	0x000000ff
        /*0268*/ 	.word	0x00000068
        /*026c*/ 	.short	0x0100
        /*026e*/ 	.byte	0x08
	.zero		1


	//   ....[27]....
        /*0270*/ 	.word	0x00000430
        /*0274*/ 	.word	0x000000ff
        /*0278*/ 	.word	0x000000d8
        /*027c*/ 	.short	0x0100
        /*027e*/ 	.byte	0x08
	.zero		1


	//   ....[28]....
        /*0280*/ 	.word	0x00000970
        /*0284*/ 	.word	0x000000ff
        /*0288*/ 	.word	0x00000110
        /*028c*/ 	.short	0x0100
        /*028e*/ 	.byte	0x08
	.zero		1


	//   ....[29]....
        /*0290*/ 	.word	0x00000a00
        /*0294*/ 	.word	0x000000ff
        /*0298*/ 	.word	0x00000118
        /*029c*/ 	.short	0x0100
        /*029e*/ 	.byte	0x08
	.zero		1


	//   ....[30]....
        /*02a0*/ 	.word	0x00000a40
        /*02a4*/ 	.word	0x000000ff
        /*02a8*/ 	.word	0x000000f0
        /*02ac*/ 	.short	0x0100
        /*02ae*/ 	.byte	0x09
	.zero		1


	//   ....[31]....
        /*02b0*/ 	.word	0x00000a50
        /*02b4*/ 	.word	0x000000ff
        /*02b8*/ 	.word	0x000000f8
        /*02bc*/ 	.short	0x0100
        /*02be*/ 	.byte	0x09
	.zero		1


	//   ....[32]....
        /*02c0*/ 	.word	0x00000a60
        /*02c4*/ 	.word	0x000000ff
        /*02c8*/ 	.word	0x00000100
        /*02cc*/ 	.short	0x0100
        /*02ce*/ 	.byte	0x09
	.zero		1


	//   ....[33]....
        /*02d0*/ 	.word	0x00000a70
        /*02d4*/ 	.word	0x000000ff
        /*02d8*/ 	.word	0x00000108
        /*02dc*/ 	.short	0x0100
        /*02de*/ 	.byte	0x09
	.zero		1


	//   ....[34]....
        /*02e0*/ 	.word	0x000018c0
        /*02e4*/ 	.word	0x0000003f
        /*02e8*/ 	.word	0x00000000
        /*02ec*/ 	.short	0x010a
        /*02ee*/ 	.byte	0x2a
	.zero		1


	//   ....[35]....
        /*02f0*/ 	.word	0x00001a60
        /*02f4*/ 	.word	0x00000003
        /*02f8*/ 	.word	0x00000000
        /*02fc*/ 	.short	0x010a
        /*02fe*/ 	.byte	0x3f
	.zero		1


	//   ....[36]....
        /*0300*/ 	.word	0x00001aa0
        /*0304*/ 	.word	0x00000003
        /*0308*/ 	.word	0x00000000
        /*030c*/ 	.short	0x010a
        /*030e*/ 	.byte	0x3f
	.zero		1


	//   ....[37]....
        /*0310*/ 	.word	0x00001da0
        /*0314*/ 	.word	0x000000ff
        /*0318*/ 	.word	0x00000000
        /*031c*/ 	.short	0x010a
        /*031e*/ 	.byte	0x04
	.zero		1


	//   ....[38]....
        /*0320*/ 	.word	0x00001de0
        /*0324*/ 	.word	0x000000ff
        /*0328*/ 	.word	0x00000000
        /*032c*/ 	.short	0x010a
        /*032e*/ 	.byte	0x04
	.zero		1


	//   ....[39]....
        /*0330*/ 	.word	0x00002040
        /*0334*/ 	.word	0x00000005
        /*0338*/ 	.word	0x00000000
        /*033c*/ 	.short	0x0101
        /*033e*/ 	.byte	0x3f
	.zero		1


	//   ....[40]....
        /*0340*/ 	.word	0x00002140
        /*0344*/ 	.word	0x00000040
        /*0348*/ 	.word	0x00000000
        /*034c*/ 	.short	0x0101
        /*034e*/ 	.byte	0x2f
	.zero		1


	//   ....[41]....
        /*0350*/ 	.word	0x00002260
        /*0354*/ 	.word	0x00000000
        /*0358*/ 	.word	0x00000000
        /*035c*/ 	.short	0x0101
        /*035e*/ 	.byte	0x3f
	.zero		1


	//   ....[42]....
        /*0360*/ 	.word	0x00002320
        /*0364*/ 	.word	0x0000003f
        /*0368*/ 	.word	0x00000010
        /*036c*/ 	.short	0x010a
        /*036e*/ 	.byte	0x2a
	.zero		1


	//   ....[43]....
        /*0370*/ 	.word	0x00004770
        /*0374*/ 	.word	0x00000042
        /*0378*/ 	.word	0x00000000
        /*037c*/ 	.short	0x0101
        /*037e*/ 	.byte	0x2f
	.zero		1


	//   ....[44]....
        /*0380*/ 	.word	0x000051e0
        /*0384*/ 	.word	0x0000000a
        /*0388*/ 	.word	0x00000070
        /*038c*/ 	.short	0x010a
        /*038e*/ 	.byte	0x3f
	.zero		1


	//   ....[45]....
        /*0390*/ 	.word	0x000055e0
        /*0394*/ 	.word	0x00000008
        /*0398*/ 	.word	0x00000118
        /*039c*/ 	.short	0x0101
        /*039e*/ 	.byte	0x3f
	.zero		1


	//   ....[46]....
        /*03a0*/ 	.word	0x00005d70
        /*03a4*/ 	.word	0x00000009
        /*03a8*/ 	.word	0x00000000
        /*03ac*/ 	.short	0x010a
        /*03ae*/ 	.byte	0x3f
	.zero		1


	//   ....[47]....
        /*03b0*/ 	.word	0x00005df0
        /*03b4*/ 	.word	0x00000008
        /*03b8*/ 	.word	0x00000000
        /*03bc*/ 	.short	0x010a
        /*03be*/ 	.byte	0x3f
	.zero		1


	//   ....[48]....
        /*03c0*/ 	.word	0x00005e80
        /*03c4*/ 	.word	0x00000009
        /*03c8*/ 	.word	0x00000000
        /*03cc*/ 	.short	0x010a
        /*03ce*/ 	.byte	0x3f
	.zero		1


	//   ....[49]....
        /*03d0*/ 	.word	0x00005f10
        /*03d4*/ 	.word	0x00000008
        /*03d8*/ 	.word	0x00000000
        /*03dc*/ 	.short	0x010a
        /*03de*/ 	.byte	0x3f
	.zero		1


	//   ....[50]....
        /*03e0*/ 	.word	0x00005fa0
        /*03e4*/ 	.word	0x00000009
        /*03e8*/ 	.word	0x00000000
        /*03ec*/ 	.short	0x010a
        /*03ee*/ 	.byte	0x3f
	.zero		1


	//   ....[51]....
        /*03f0*/ 	.word	0x00006030
        /*03f4*/ 	.word	0x00000008
        /*03f8*/ 	.word	0x00000000
        /*03fc*/ 	.short	0x010a
        /*03fe*/ 	.byte	0x3f
	.zero		1


	//   ....[52]....
        /*0400*/ 	.word	0x000060c0
        /*0404*/ 	.word	0x00000009
        /*0408*/ 	.word	0x00000000
        /*040c*/ 	.short	0x010a
        /*040e*/ 	.byte	0x3f
	.zero		1


	//   ....[53]....
        /*0410*/ 	.word	0x00006150
        /*0414*/ 	.word	0x00000008
        /*0418*/ 	.word	0x00000000
        /*041c*/ 	.short	0x010a
        /*041e*/ 	.byte	0x3f
	.zero		1


	//   ....[54]....
        /*0420*/ 	.word	0x000061e0
        /*0424*/ 	.word	0x00000009
        /*0428*/ 	.word	0x00000000
        /*042c*/ 	.short	0x010a
        /*042e*/ 	.byte	0x3f
	.zero		1


	//   ....[55]....
        /*0430*/ 	.word	0x00006270
        /*0434*/ 	.word	0x00000008
        /*0438*/ 	.word	0x00000000
        /*043c*/ 	.short	0x010a
        /*043e*/ 	.byte	0x3f
	.zero		1


	//   ....[56]....
        /*0440*/ 	.word	0x00006300
        /*0444*/ 	.word	0x00000009
        /*0448*/ 	.word	0x00000000
        /*044c*/ 	.short	0x010a
        /*044e*/ 	.byte	0x3f
	.zero		1


	//   ....[57]....
        /*0450*/ 	.word	0x00006390
        /*0454*/ 	.word	0x00000008
        /*0458*/ 	.word	0x00000000
        /*045c*/ 	.short	0x010a
        /*045e*/ 	.byte	0x3f
	.zero		1


	//   ....[58]....
        /*0460*/ 	.word	0x00006420
        /*0464*/ 	.word	0x0000000b
        /*0468*/ 	.word	0x00000000
        /*046c*/ 	.short	0x010a
        /*046e*/ 	.byte	0x3f
	.zero		1


	//   ....[59]....
        /*0470*/ 	.word	0x000064b0
        /*0474*/ 	.word	0x00000003
        /*0478*/ 	.word	0x00000000
        /*047c*/ 	.short	0x010a
        /*047e*/ 	.byte	0x3f
	.zero		1


	//   ....[60]....
        /*0480*/ 	.word	0x00006510
        /*0484*/ 	.word	0x00000041
        /*0488*/ 	.word	0x00000000
        /*048c*/ 	.short	0x010a
        /*048e*/ 	.byte	0x3f
	.zero		1


	//   ....[61]....
        /*0490*/ 	.word	0x00006560
        /*0494*/ 	.word	0x00000003
        /*0498*/ 	.word	0x00000000
        /*049c*/ 	.short	0x010a
        /*049e*/ 	.byte	0x3f
	.zero		1


	//   ....[62]....
        /*04a0*/ 	.word	0x000065c0
        /*04a4*/ 	.word	0x00000005
        /*04a8*/ 	.word	0x00000000
        /*04ac*/ 	.short	0x010a
        /*04ae*/ 	.byte	0x3f
	.zero		1


	//   ....[63]....
        /*04b0*/ 	.word	0x00006610
        /*04b4*/ 	.word	0x00000041
        /*04b8*/ 	.word	0x00000010
        /*04bc*/ 	.short	0x010a
        /*04be*/ 	.byte	0x3f
	.zero		1


	//   ....[64]....
        /*04c0*/ 	.word	0x000066e0
        /*04c4*/ 	.word	0x0000000a
        /*04c8*/ 	.word	0x00000070
        /*04cc*/ 	.short	0x010a
        /*04ce*/ 	.byte	0x3f
	.zero		1


	//   ....[65]....
        /*04d0*/ 	.word	0x000067b0
        /*04d4*/ 	.word	0x00000009
        /*04d8*/ 	.word	0x00000000
        /*04dc*/ 	.short	0x010a
        /*04de*/ 	.byte	0x3f
	.zero		1


	//   ....[66]....
        /*04e0*/ 	.word	0x00006800
        /*04e4*/ 	.word	0x00000008
        /*04e8*/ 	.word	0x00000000
        /*04ec*/ 	.short	0x010a
        /*04ee*/ 	.byte	0x3f
	.zero		1


	//   ....[67]....
        /*04f0*/ 	.word	0x00006850
        /*04f4*/ 	.word	0x00000009
        /*04f8*/ 	.word	0x00000000
        /*04fc*/ 	.short	0x010a
        /*04fe*/ 	.byte	0x3f
	.zero		1


	//   ....[68]....
        /*0500*/ 	.word	0x000068a0
        /*0504*/ 	.word	0x00000008
        /*0508*/ 	.word	0x00000000
        /*050c*/ 	.short	0x010a
        /*050e*/ 	.byte	0x3f
	.zero		1


	//   ....[69]....
        /*0510*/ 	.word	0x000068f0
        /*0514*/ 	.word	0x00000009
        /*0518*/ 	.word	0x00000000
        /*051c*/ 	.short	0x010a
        /*051e*/ 	.byte	0x3f
	.zero		1


	//   ....[70]....
        /*0520*/ 	.word	0x00006940
        /*0524*/ 	.word	0x00000008
        /*0528*/ 	.word	0x00000000
        /*052c*/ 	.short	0x010a
        /*052e*/ 	.byte	0x3f
	.zero		1


	//   ....[71]....
        /*0530*/ 	.word	0x00006990
        /*0534*/ 	.word	0x00000009
        /*0538*/ 	.word	0x00000000
        /*053c*/ 	.short	0x010a
        /*053e*/ 	.byte	0x3f
	.zero		1


	//   ....[72]....
        /*0540*/ 	.word	0x000069e0
        /*0544*/ 	.word	0x00000008
        /*0548*/ 	.word	0x00000000
        /*054c*/ 	.short	0x010a
        /*054e*/ 	.byte	0x3f
	.zero		1


	//   ....[73]....
        /*0550*/ 	.word	0x00006a30
        /*0554*/ 	.word	0x00000009
        /*0558*/ 	.word	0x00000000
        /*055c*/ 	.short	0x010a
        /*055e*/ 	.byte	0x3f
	.zero		1


	//   ....[74]....
        /*0560*/ 	.word	0x00006a80
        /*0564*/ 	.word	0x00000008
        /*0568*/ 	.word	0x00000000
        /*056c*/ 	.short	0x010a
        /*056e*/ 	.byte	0x3f
	.zero		1


	//   ....[75]....
        /*0570*/ 	.word	0x00006ad0
        /*0574*/ 	.word	0x00000009
        /*0578*/ 	.word	0x00000000
        /*057c*/ 	.short	0x010a
        /*057e*/ 	.byte	0x3f
	.zero		1


	//   ....[76]....
        /*0580*/ 	.word	0x00006b20
        /*0584*/ 	.word	0x00000008
        /*0588*/ 	.word	0x00000000
        /*058c*/ 	.short	0x010a
        /*058e*/ 	.byte	0x3f
	.zero		1


	//   ....[77]....
        /*0590*/ 	.word	0x00006b70
        /*0594*/ 	.word	0x0000000b
        /*0598*/ 	.word	0x00000000
        /*059c*/ 	.short	0x010a
        /*059e*/ 	.byte	0x3f
	.zero		1


	//----- nvinfo : EIATTR_NUM_MBARRIERS
	.align		4
.L_37:
        /*05a0*/ 	.byte	0x03, 0x38
        /*05a2*/ 	.short	0x0022


	//----- nvinfo : EIATTR_EXIT_INSTR_OFFSETS
	.align		4
        /*05a4*/ 	.byte	0x04, 0x1c
        /*05a6*/ 	.short	(.L_39 - .L_38)


	//   ....[0]....
.L_38:
        /*05a8*/ 	.word	0x00001570


	//   ....[1]....
        /*05ac*/ 	.word	0x000015d0


	//   ....[2]....
        /*05b0*/ 	.word	0x00004e00


	//   ....[3]....
        /*05b4*/ 	.word	0x00004e30


	//   ....[4]....
        /*05b8*/ 	.word	0x00006500


	//----- nvinfo : EIATTR_MAX_THREADS
	.align		4
.L_39:
        /*05bc*/ 	.byte	0x04, 0x05
        /*05be*/ 	.short	(.L_41 - .L_40)
.L_40:
        /*05c0*/ 	.word	0x00000180
        /*05c4*/ 	.word	0x00000001
        /*05c8*/ 	.word	0x00000001


	//----- nvinfo : EIATTR_CRS_STACK_SIZE
	.align		4
.L_41:
        /*05cc*/ 	.byte	0x04, 0x1e
        /*05ce*/ 	.short	(.L_43 - .L_42)
.L_42:
        /*05d0*/ 	.word	0x00000000


	//----- nvinfo : EIATTR_CBANK_PARAM_SIZE
	.align		4
.L_43:
        /*05d4*/ 	.byte	0x03, 0x19
        /*05d6*/ 	.short	0x0470


	//----- nvinfo : EIATTR_PARAM_CBANK
	.align		4
        /*05d8*/ 	.byte	0x04, 0x0a
        /*05da*/ 	.short	(.L_45 - .L_44)
	.align		4
.L_44:
        /*05dc*/ 	.word	index@(.nv.constant0._ZN7cutlass13device_kernelINS_4gemm6kernel13GemmUniversalIN4cute5tupleIJiiiiEEENS1_10collective13CollectiveMmaINS1_34MainloopSm90TmaGmmaWarpSpecializedILi14ENS5_IJNS4_1CILi2EEENSA_ILi4EEENSA_ILi1EEEEEENS1_32KernelTmaWarpSpecializedPingpongEEENS5_IJNSA_ILi64EEESH_SH_EEENS_10bfloat16_tENS5_IJlSD_lEEESJ_SK_NS4_8TiledMMAINS4_8MMA_AtomIJNS4_4SM904GMMA27MMA_64x64x16_F32BF16BF16_SSILNSO_5MajorE0ELSQ_0ELNSO_7ScaleInE1ELSR_1EEEEEENS4_6LayoutINS5_IJSD_SD_SD_EEENS5_IJNSA_ILi0EEESW_SW_EEEEENS5_IJNS4_10UnderscoreESZ_SZ_EEEEENS4_23SM90_TMA_LOAD_MULTICASTENS4_14ComposedLayoutINS4_7SwizzleILi3ELi4ELi3EEENS4_18smem_ptr_flag_bitsILi16EEENSU_INS5_IJNSA_ILi8EEESH_EEENS5_IJSH_SD_EEEEEEEvNS4_8identityES12_S1C_vS1D_EENS_8epilogue10collective6detail29Sm90TmaWarpSpecializedAdapterINS1G_15DefaultEpilogueISJ_SK_SK_NS1F_6thread17LinearCombinationISJ_Li1EffLNS1K_9ScaleType4KindE0ELNS_15FloatRoundStyleE2ESJ_EENS1_15EpilogueDefaultEEEEEvvEEEEvNT_6ParamsE)
        /*05e0*/ 	.short	0x0210
        /*05e2*/ 	.short	0x0470


	//----- nvinfo : EIATTR_SW_WAR
	.align		4
.L_45:
        /*05e4*/ 	.byte	0x04, 0x36
        /*05e6*/ 	.short	(.L_47 - .L_46)
.L_46:
        /*05e8*/ 	.word	0x00000008
.L_47:


//--------------------- .nv.callgraph             --------------------------
	.section	.nv.callgraph,"",@"SHT_CUDA_CALLGRAPH"
	.align	4
	.sectionentsize	8
	.align		4
        /*0000*/ 	.word	0x00000000
	.align		4
        /*0004*/ 	.word	0xffffffff
	.align		4
        /*0008*/ 	.word	index@(_ZN7cutlass13device_kernelINS_4gemm6kernel13GemmUniversalIN4cute5tupleIJiiiiEEENS1_10collective13CollectiveMmaINS1_34MainloopSm90TmaGmmaWarpSpecializedILi14ENS5_IJNS4_1CILi2EEENSA_ILi4EEENSA_ILi1EEEEEENS1_32KernelTmaWarpSpecializedPingpongEEENS5_IJNSA_ILi64EEESH_SH_EEENS_10bfloat16_tENS5_IJlSD_lEEESJ_SK_NS4_8TiledMMAINS4_8MMA_AtomIJNS4_4SM904GMMA27MMA_64x64x16_F32BF16BF16_SSILNSO_5MajorE0ELSQ_0ELNSO_7ScaleInE1ELSR_1EEEEEENS4_6LayoutINS5_IJSD_SD_SD_EEENS5_IJNSA_ILi0EEESW_SW_EEEEENS5_IJNS4_10UnderscoreESZ_SZ_EEEEENS4_23SM90_TMA_LOAD_MULTICASTENS4_14ComposedLayoutINS4_7SwizzleILi3ELi4ELi3EEENS4_18smem_ptr_flag_bitsILi16EEENSU_INS5_IJNSA_ILi8EEESH_EEENS5_IJSH_SD_EEEEEEEvNS4_8identityES12_S1C_vS1D_EENS_8epilogue10collective6detail29Sm90TmaWarpSpecializedAdapterINS1G_15DefaultEpilogueISJ_SK_SK_NS1F_6thread17LinearCombinationISJ_Li1EffLNS1K_9ScaleType4KindE0ELNS_15FloatRoundStyleE2ESJ_EENS1_15EpilogueDefaultEEEEEvvEEEEvNT_6ParamsE)
	.align		4
        /*000c*/ 	.word	index@(__assertfail)
	.align		4
        /*0010*/ 	.word	0x00000000
	.align		4
        /*0014*/ 	.word	0xfffffffe
	.align		4
        /*0018*/ 	.word	0x00000000
	.align		4
        /*001c*/ 	.word	0xfffffffd
	.align		4
        /*0020*/ 	.word	0x00000000
	.align		4
        /*0024*/ 	.word	0xfffffffc


//--------------------- .nv.constant4             --------------------------
	.section	.nv.constant4,"a",@progbits
	.align	8
	.align		8
.nv.constant4:
        /*0000*/ 	.dword	__assertfail
	.align		8
        /*0008*/ 	.dword	__unnamed_1
	.align		8
        /*0010*/ 	.dword	_ZN40_INTERNAL_657b8426_4_k_cu_e7449fb7_168294cuda3std3__45__cpo5beginE
	.align		8
        /*0018*/ 	.dword	_ZN40_INTERNAL_657b8426_4_k_cu_e7449fb7_168294cuda3std3__45__cpo3endE
	.align		8
        /*0020*/ 	.dword	_ZN40_INTERNAL_657b8426_4_k_cu_e7449fb7_168294cuda3std3__45__cpo6cbeginE
	.align		8
        /*0028*/ 	.dword	_ZN40_INTERNAL_657b8426_4_k_cu_e7449fb7_168294cuda3std3__45__cpo4cendE
	.align		8
        /*0030*/ 	.dword	_ZN40_INTERNAL_657b8426_4_k_cu_e7449fb7_168294cuda3std3__442_GLOBAL__N__657b8426_4_k_cu_e7449fb7_168296ignoreE
	.align		8
        /*0038*/ 	.dword	_ZN40_INTERNAL_657b8426_4_k_cu_e7449fb7_168294cuda3std3__419piecewise_constructE
	.align		8
        /*0040*/ 	.dword	_ZN40_INTERNAL_657b8426_4_k_cu_e7449fb7_168294cuda3std3__48in_placeE
	.align		8
        /*0048*/ 	.dword	_ZN40_INTERNAL_657b8426_4_k_cu_e7449fb7_168294cuda3std6ranges3__45__cpo4swapE
	.align		8
        /*0050*/ 	.dword	_ZN40_INTERNAL_657b8426_4_k_cu_e7449fb7_168294cuda3std6ranges3__45__cpo9iter_moveE
	.align		8
        /*0058*/ 	.dword	_ZN40_INTERNAL_657b8426_4_k_cu_e7449fb7_168294cute7productE
	.align		8
        /*0060*/ 	.dword	_ZN40_INTERNAL_657b8426_4_k_cu_e7449fb7_168294cute1_E
	.align		8
        /*0068*/ 	.dword	$str$22
	.align		8
        /*0070*/ 	.dword	$str$23


//--------------------- .text._ZN7cutlass13device_kernelINS_4gemm6kernel13GemmUniversalIN4cute5tupleIJiiiiEEENS1_10collective13CollectiveMmaINS1_34MainloopSm90TmaGmmaWarpSpecializedILi14ENS5_IJNS4_1CILi2EEENSA_ILi4EEENSA_ILi1EEEEEENS1_32KernelTmaWarpSpecializedPingpongEEENS5_IJNSA_ILi64EEESH_SH_EEENS_10bfloat16_tENS5_IJlSD_lEEESJ_SK_NS4_8TiledMMAINS4_8MMA_AtomIJNS4_4SM904GMMA27MMA_64x64x16_F32BF16BF16_SSILNSO_5MajorE0ELSQ_0ELNSO_7ScaleInE1ELSR_1EEEEEENS4_6LayoutINS5_IJSD_SD_SD_EEENS5_IJNSA_ILi0EEESW_SW_EEEEENS5_IJNS4_10UnderscoreESZ_SZ_EEEEENS4_23SM90_TMA_LOAD_MULTICASTENS4_14ComposedLayoutINS4_7SwizzleILi3ELi4ELi3EEENS4_18smem_ptr_flag_bitsILi16EEENSU_INS5_IJNSA_ILi8EEESH_EEENS5_IJSH_SD_EEEEEEEvNS4_8identityES12_S1C_vS1D_EENS_8epilogue10collective6detail29Sm90TmaWarpSpecializedAdapterINS1G_15DefaultEpilogueISJ_SK_SK_NS1F_6thread17LinearCombinationISJ_Li1EffLNS1K_9ScaleType4KindE0ELNS_15FloatRoundStyleE2ESJ_EENS1_15EpilogueDefaultEEEEEvvEEEEvNT_6ParamsE --------------------------
	.section	.text._ZN7cutlass13device_kernelINS_4gemm6kernel13GemmUniversalIN4cute5tupleIJiiiiEEENS1_10collective13CollectiveMmaINS1_34MainloopSm90TmaGmmaWarpSpecializedILi14ENS5_IJNS4_1CILi2EEENSA_ILi4EEENSA_ILi1EEEEEENS1_32KernelTmaWarpSpecializedPingpongEEENS5_IJNSA_ILi64EEESH_SH_EEENS_10bfloat16_tENS5_IJlSD_lEEESJ_SK_NS4_8TiledMMAINS4_8MMA_AtomIJNS4_4SM904GMMA27MMA_64x64x16_F32BF16BF16_SSILNSO_5MajorE0ELSQ_0ELNSO_7ScaleInE1ELSR_1EEEEEENS4_6LayoutINS5_IJSD_SD_SD_EEENS5_IJNSA_ILi0EEESW_SW_EEEEENS5_IJNS4_10UnderscoreESZ_SZ_EEEEENS4_23SM90_TMA_LOAD_MULTICASTENS4_14ComposedLayoutINS4_7SwizzleILi3ELi4ELi3EEENS4_18smem_ptr_flag_bitsILi16EEENSU_INS5_IJNSA_ILi8EEESH_EEENS5_IJSH_SD_EEEEEEEvNS4_8identityES12_S1C_vS1D_EENS_8epilogue10collective6detail29Sm90TmaWarpSpecializedAdapterINS1G_15DefaultEpilogueISJ_SK_SK_NS1F_6thread17LinearCombinationISJ_Li1EffLNS1K_9ScaleType4KindE0ELNS_15FloatRoundStyleE2ESJ_EENS1_15EpilogueDefaultEEEEEvvEEEEvNT_6ParamsE,"ax",@progbits
	.align	128
.text._ZN7cutlass13device_kernelINS_4gemm6kernel13GemmUniversalIN4cute5tupleIJiiiiEEENS1_10collective13CollectiveMmaINS1_34MainloopSm90TmaGmmaWarpSpecializedILi14ENS5_IJNS4_1CILi2EEENSA_ILi4EEENSA_ILi1EEEEEENS1_32KernelTmaWarpSpecializedPingpongEEENS5_IJNSA_ILi64EEESH_SH_EEENS_10bfloat16_tENS5_IJlSD_lEEESJ_SK_NS4_8TiledMMAINS4_8MMA_AtomIJNS4_4SM904GMMA27MMA_64x64x16_F32BF16BF16_SSILNSO_5MajorE0ELSQ_0ELNSO_7ScaleInE1ELSR_1EEEEEENS4_6LayoutINS5_IJSD_SD_SD_EEENS5_IJNSA_ILi0EEESW_SW_EEEEENS5_IJNS4_10UnderscoreESZ_SZ_EEEEENS4_23SM90_TMA_LOAD_MULTICASTENS4_14ComposedLayoutINS4_7SwizzleILi3ELi4ELi3EEENS4_18smem_ptr_flag_bitsILi16EEENSU_INS5_IJNSA_ILi8EEESH_EEENS5_IJSH_SD_EEEEEEEvNS4_8identityES12_S1C_vS1D_EENS_8epilogue10collective6detail29Sm90TmaWarpSpecializedAdapterINS1G_15DefaultEpilogueISJ_SK_SK_NS1F_6thread17LinearCombinationISJ_Li1EffLNS1K_9ScaleType4KindE0ELNS_15FloatRoundStyleE2ESJ_EENS1_15EpilogueDefaultEEEEEvvEEEEvNT_6ParamsE:
        .type           _ZN7cutlass13device_kernelINS_4gemm6kernel13GemmUniversalIN4cute5tupleIJiiiiEEENS1_10collective13CollectiveMmaINS1_34MainloopSm90TmaGmmaWarpSpecializedILi14ENS5_IJNS4_1CILi2EEENSA_ILi4EEENSA_ILi1EEEEEENS1_32KernelTmaWarpSpecializedPingpongEEENS5_IJNSA_ILi64EEESH_SH_EEENS_10bfloat16_tENS5_IJlSD_lEEESJ_SK_NS4_8TiledMMAINS4_8MMA_AtomIJNS4_4SM904GMMA27MMA_64x64x16_F32BF16BF16_SSILNSO_5MajorE0ELSQ_0ELNSO_7ScaleInE1ELSR_1EEEEEENS4_6LayoutINS5_IJSD_SD_SD_EEENS5_IJNSA_ILi0EEESW_SW_EEEEENS5_IJNS4_10UnderscoreESZ_SZ_EEEEENS4_23SM90_TMA_LOAD_MULTICASTENS4_14ComposedLayoutINS4_7SwizzleILi3ELi4ELi3EEENS4_18smem_ptr_flag_bitsILi16EEENSU_INS5_IJNSA_ILi8EEESH_EEENS5_IJSH_SD_EEEEEEEvNS4_8identityES12_S1C_vS1D_EENS_8epilogue10collective6detail29Sm90TmaWarpSpecializedAdapterINS1G_15DefaultEpilogueISJ_SK_SK_NS1F_6thread17LinearCombinationISJ_Li1EffLNS1K_9ScaleType4KindE0ELNS_15FloatRoundStyleE2ESJ_EENS1_15EpilogueDefaultEEEEEvvEEEEvNT_6ParamsE,@function
        .size           _ZN7cutlass13device_kernelINS_4gemm6kernel13GemmUniversalIN4cute5tupleIJiiiiEEENS1_10collective13CollectiveMmaINS1_34MainloopSm90TmaGmmaWarpSpecializedILi14ENS5_IJNS4_1CILi2EEENSA_ILi4EEENSA_ILi1EEEEEENS1_32KernelTmaWarpSpecializedPingpongEEENS5_IJNSA_ILi64EEESH_SH_EEENS_10bfloat16_tENS5_IJlSD_lEEESJ_SK_NS4_8TiledMMAINS4_8MMA_AtomIJNS4_4SM904GMMA27MMA_64x64x16_F32BF16BF16_SSILNSO_5MajorE0ELSQ_0ELNSO_7ScaleInE1ELSR_1EEEEEENS4_6LayoutINS5_IJSD_SD_SD_EEENS5_IJNSA_ILi0EEESW_SW_EEEEENS5_IJNS4_10UnderscoreESZ_SZ_EEEEENS4_23SM90_TMA_LOAD_MULTICASTENS4_14ComposedLayoutINS4_7SwizzleILi3ELi4ELi3EEENS4_18smem_ptr_flag_bitsILi16EEENSU_INS5_IJNSA_ILi8EEESH_EEENS5_IJSH_SD_EEEEEEEvNS4_8identityES12_S1C_vS1D_EENS_8epilogue10collective6detail29Sm90TmaWarpSpecializedAdapterINS1G_15DefaultEpilogueISJ_SK_SK_NS1F_6thread17LinearCombinationISJ_Li1EffLNS1K_9ScaleType4KindE0ELNS_15FloatRoundStyleE2ESJ_EENS1_15EpilogueDefaultEEEEEvvEEEEvNT_6ParamsE,(.L_x_160 - _ZN7cutlass13device_kernelINS_4gemm6kernel13GemmUniversalIN4cute5tupleIJiiiiEEENS1_10collective13CollectiveMmaINS1_34MainloopSm90TmaGmmaWarpSpecializedILi14ENS5_IJNS4_1CILi2EEENSA_ILi4EEENSA_ILi1EEEEEENS1_32KernelTmaWarpSpecializedPingpongEEENS5_IJNSA_ILi64EEESH_SH_EEENS_10bfloat16_tENS5_IJlSD_lEEESJ_SK_NS4_8TiledMMAINS4_8MMA_AtomIJNS4_4SM904GMMA27MMA_64x64x16_F32BF16BF16_SSILNSO_5MajorE0ELSQ_0ELNSO_7ScaleInE1ELSR_1EEEEEENS4_6LayoutINS5_IJSD_SD_SD_EEENS5_IJNSA_ILi0EEESW_SW_EEEEENS5_IJNS4_10UnderscoreESZ_SZ_EEEEENS4_23SM90_TMA_LOAD_MULTICASTENS4_14ComposedLayoutINS4_7SwizzleILi3ELi4ELi3EEENS4_18smem_ptr_flag_bitsILi16EEENSU_INS5_IJNSA_ILi8EEESH_EEENS5_IJSH_SD_EEEEEEEvNS4_8identityES12_S1C_vS1D_EENS_8epilogue10collective6detail29Sm90TmaWarpSpecializedAdapterINS1G_15DefaultEpilogueISJ_SK_SK_NS1F_6thread17LinearCombinationISJ_Li1EffLNS1K_9ScaleType4KindE0ELNS_15FloatRoundStyleE2ESJ_EENS1_15EpilogueDefaultEEEEEvvEEEEvNT_6ParamsE)
        .other          _ZN7cutlass13device_kernelINS_4gemm6kernel13GemmUniversalIN4cute5tupleIJiiiiEEENS1_10collective13CollectiveMmaINS1_34MainloopSm90TmaGmmaWarpSpecializedILi14ENS5_IJNS4_1CILi2EEENSA_ILi4EEENSA_ILi1EEEEEENS1_32KernelTmaWarpSpecializedPingpongEEENS5_IJNSA_ILi64EEESH_SH_EEENS_10bfloat16_tENS5_IJlSD_lEEESJ_SK_NS4_8TiledMMAINS4_8MMA_AtomIJNS4_4SM904GMMA27MMA_64x64x16_F32BF16BF16_SSILNSO_5MajorE0ELSQ_0ELNSO_7ScaleInE1ELSR_1EEEEEENS4_6LayoutINS5_IJSD_SD_SD_EEENS5_IJNSA_ILi0EEESW_SW_EEEEENS5_IJNS4_10UnderscoreESZ_SZ_EEEEENS4_23SM90_TMA_LOAD_MULTICASTENS4_14ComposedLayoutINS4_7SwizzleILi3ELi4ELi3EEENS4_18smem_ptr_flag_bitsILi16EEENSU_INS5_IJNSA_ILi8EEESH_EEENS5_IJSH_SD_EEEEEEEvNS4_8identityES12_S1C_vS1D_EENS_8epilogue10collective6detail29Sm90TmaWarpSpecializedAdapterINS1G_15DefaultEpilogueISJ_SK_SK_NS1F_6thread17LinearCombinationISJ_Li1EffLNS1K_9ScaleType4KindE0ELNS_15FloatRoundStyleE2ESJ_EENS1_15EpilogueDefaultEEEEEvvEEEEvNT_6ParamsE,@"STO_CUDA_ENTRY STV_DEFAULT"
_ZN7cutlass13device_kernelINS_4gemm6kernel13GemmUniversalIN4cute5tupleIJiiiiEEENS1_10collective13CollectiveMmaINS1_34MainloopSm90TmaGmmaWarpSpecializedILi14ENS5_IJNS4_1CILi2EEENSA_ILi4EEENSA_ILi1EEEEEENS1_32KernelTmaWarpSpecializedPingpongEEENS5_IJNSA_ILi64EEESH_SH_EEENS_10bfloat16_tENS5_IJlSD_lEEESJ_SK_NS4_8TiledMMAINS4_8MMA_AtomIJNS4_4SM904GMMA27MMA_64x64x16_F32BF16BF16_SSILNSO_5MajorE0ELSQ_0ELNSO_7ScaleInE1ELSR_1EEEEEENS4_6LayoutINS5_IJSD_SD_SD_EEENS5_IJNSA_ILi0EEESW_SW_EEEEENS5_IJNS4_10UnderscoreESZ_SZ_EEEEENS4_23SM90_TMA_LOAD_MULTICASTENS4_14ComposedLayoutINS4_7SwizzleILi3ELi4ELi3EEENS4_18smem_ptr_flag_bitsILi16EEENSU_INS5_IJNSA_ILi8EEESH_EEENS5_IJSH_SD_EEEEEEEvNS4_8identityES12_S1C_vS1D_EENS_8epilogue10collective6detail29Sm90TmaWarpSpecializedAdapterINS1G_15DefaultEpilogueISJ_SK_SK_NS1F_6thread17LinearCombinationISJ_Li1EffLNS1K_9ScaleType4KindE0ELNS_15FloatRoundStyleE2ESJ_EENS1_15EpilogueDefaultEEEEEvvEEEEvNT_6ParamsE:
[----:B------:R-:W0:Y:S02]  /*0000*/  LDC R1, c[0x0][0x28] ;  /* 0x00000a00ff017b82 */ /* 0x000e240000000800 */
[----:B0-----:R-:W-:Y:S01]  /*0010*/  VIADD R1, R1, 0xfffffff8 ;  /* 0xfffffff801017836 */ /* 0x001fe20000000000 */
[----:B------:R-:W0:Y:S01]  /*0020*/  S2R R4, SR_TID.X ;  /* 0x0000000000047919 */ /* 0x000e220000002100 */
[----:B------:R-:W-:Y:S01]  /*0030*/  ELECT P0, URZ, PT ;  /* 0x00000000003f782f */ /* 0x000fe20003800000 */
[----:B------:R-:W-:Y:S01]  /*0040*/  BSSY B0, `(.L_x_0) ;  /* 0x000000f000007945 */ /* 0x000fe20003800000 */
[--C-:B0-----:R-:W-:Y:S02]  /*0050*/  SHF.R.U32.HI R2, RZ, 0x5, R4.reuse ;  /* 0x00000005ff027819 */ /* 0x101fe40000011604 */
[----:B------:R-:W-:-:S03]  /*0060*/  SHF.R.U32.HI R7, RZ, 0x7, R4 ;  /* 0x00000007ff077819 */ /* 0x000fc60000011604 */
[----:B------:R-:W0:Y:S04]  /*0070*/  SHFL.IDX PT, R5, R2, RZ, 0x1f ;  /* 0x00001fff02057589 */ /* 0x000e2800000e0000 */
[----:B------:R1:W2:Y:S01]  /*0080*/  SHFL.IDX PT, R10, R7, RZ, 0x1f ;  /* 0x00001fff070a7589 */ /* 0x0002a200000e0000 */
[----:B0-----:R-:W-:-:S13]  /*0090*/  ISETP.NE.OR P0, PT, R5, RZ, !P0 ;  /* 0x000000ff0500720c */ /* 0x001fda0004705670 */
[----:B-12---:R-:W-:Y:S05]  /*00a0*/  @P0 BRA `(.L_x_1) ;  /* 0x0000000000200947 */ /* 0x006fea0003800000 */
[----:B------:R-:W-:Y:S02]  /*00b0*/  ULDC.64 UR4, c[0x0][0x198] ;  /* 0x0000660000047ab9 */ /* 0x000fe40000000a00 */
[----:B------:R-:W-:Y:S02]  /*00c0*/  UIADD3 UR6, UP0, UR4, 0xf0, URZ ;  /* 0x000000f004067890 */ /* 0x000fe4000ff1e03f */
[----:B------:R-:W-:Y:S02]  /*00d0*/  UIADD3 UR4, UP1, UR4, 0x1f0, URZ ;  /* 0x000001f004047890 */ /* 0x000fe4000ff3e03f */
[----:B------:R-:W-:Y:S02]  /*00e0*/  UIADD3.X UR7, URZ, UR5, URZ, UP0, !UPT ;  /* 0x000000053f077290 */ /* 0x000fe400087fe43f */
[----:B------:R-:W-:-:S07]  /*00f0*/  UIADD3.X UR5, URZ, UR5, URZ, UP1, !UPT ;  /* 0x000000053f057290 */ /* 0x000fce0008ffe43f */
[----:B------:R0:W-:Y:S02]  /*0100*/  UTMACCTL.PF [UR6] ;  /* 0x00000000060079b9 */ /* 0x0001e40008040000 */
[----:B------:R0:W-:Y:S02]  /*0110*/  UTMACCTL.PF [UR4] ;  /* 0x00000000040079b9 */ /* 0x0001e40008040000 */
[----:B0-----:R-:W-:Y:S01]  /*0120*/  NOP ;  /* 0x0000000000007918 */ /* 0x001fe20000000000 */
.L_x_1:
[----:B------:R-:W-:Y:S05]  /*0130*/  BSYNC B0 ;  /* 0x0000000000007941 */ /* 0x000fea0003800000 */
.L_x_0:
[----:B------:R-:W0:Y:S01]  /*0140*/  SHFL.IDX PT, R8, R2, RZ, 0x1f ;  /* 0x00001fff02087589 */ /* 0x000e2200000e0000 */
[----:B------:R-:W-:-:S04]  /*0150*/  SHF.R.S32.HI R3, RZ, 0x1f, R4 ;  /* 0x0000001fff037819 */ /* 0x000fc80000011404 */
[----:B------:R-:W-:Y:S02]  /*0160*/  LEA.HI R3, R3, R4, RZ, 0x7 ;  /* 0x0000000403037211 */ /* 0x000fe400078f38ff */
[----:B0-----:R-:W-:-:S13]  /*0170*/  ISETP.NE.AND P0, PT, R8, RZ, PT ;  /* 0x000000ff0800720c */ /* 0x001fda0003f05270 */
[----:B------:R-:W-:Y:S05]  /*0180*/  @P0 BRA `(.L_x_2) ;  /* 0x0000000000b40947 */ /* 0x000fea0003800000 */
[----:B------:R-:W-:Y:S01]  /*0190*/  ELECT P0, URZ, PT ;  /* 0x00000000003f782f */ /* 0x000fe20003800000 */
[----:B------:R-:W-:-:S12]  /*01a0*/  BSSY B0, `(.L_x_2) ;  /* 0x000002b000007945 */ /* 0x000fd80003800000 */
[----:B------:R-:W-:Y:S05]  /*01b0*/  @!P0 BRA `(.L_x_3) ;  /* 0x0000000000a48947 */ /* 0x000fea0003800000 */
[----:B------:R-:W0:Y:S01]  /*01c0*/  S2UR UR8, SR_CgaCtaId ;  /* 0x00000000000879c3 */ /* 0x000e220000008800 */
[----:B------:R-:W-:Y:S01]  /*01d0*/  UMOV UR4, 0x400 ;  /* 0x0000040000047882 */ /* 0x000fe20000000000 */
[----:B------:R-:W-:Y:S01]  /*01e0*/  UMOV UR5, 0x1 ;  /* 0x0000000100057882 */ /* 0x000fe20000000000 */
[----:B------:R-:W-:Y:S02]  /*01f0*/  UMOV UR6, 0x5 ;  /* 0x0000000500067882 */ /* 0x000fe40000000000 */
[----:B------:R-:W-:-:S04]  /*0200*/  UIADD3 UR6, -UR6, 0x100000, URZ ;  /* 0x0010000006067890 */ /* 0x000fc8000fffe13f */
[----:B------:R-:W-:Y:S02]  /*0210*/  USHF.L.U32 UR7, UR6, 0xb, URZ ;  /* 0x0000000b06077899 */ /* 0x000fe4000800063f */
[----:B------:R-:W-:Y:S02]  /*0220*/  USHF.L.U32 UR6, UR6, 0x1, URZ ;  /* 0x0000000106067899 */ /* 0x000fe4000800063f */
[----:B0-----:R-:W-:Y:S02]  /*0230*/  ULEA UR8, UR8, UR4, 0x18 ;  /* 0x0000000408087291 */ /* 0x001fe4000f8ec03f */
[----:B------:R-:W-:-:S04]  /*0240*/  UIADD3 UR4, -UR5, 0x100000, URZ ;  /* 0x0010000005047890 */ /* 0x000fc8000fffe13f */
[----:B------:R-:W-:Y:S02]  /*0250*/  USHF.L.U32 UR5, UR4, 0xb, URZ ;  /* 0x0000000b04057899 */ /* 0x000fe4000800063f */
[----:B------:R-:W-:Y:S01]  /*0260*/  USHF.L.U32 UR4, UR4, 0x1, URZ ;  /* 0x0000000104047899 */ /* 0x000fe2000800063f */
[----:B------:R-:W0:Y:S11]  /*0270*/  FENCE.VIEW.ASYNC.S ;  /* 0x00000000000073c6 */ /* 0x000e360000000000 */
[----:B0-----:R0:W1:Y:S01]  /*0280*/  SYNCS.EXCH.64 URZ, [UR8], UR4 ;  /* 0x00000004083f75b2 */ /* 0x0010620008000100 */
[----:B------:R0:W2:Y:S01]  /*0290*/  SYNCS.EXCH.64 URZ, [UR8+0x70], UR6 ;  /* 0x00007006083f75b2 */ /* 0x0000a20008000100 */
[----:B------:R0:W3:Y:S01]  /*02a0*/  SYNCS.EXCH.64 URZ, [UR8+0x8], UR4 ;  /* 0x00000804083f75b2 */ /* 0x0000e20008000100 */
[----:B------:R0:W4:Y:S01]  /*02b0*/  SYNCS.EXCH.64 URZ, [UR8+0x78], UR6 ;  /* 0x00007806083f75b2 */ /* 0x0001220008000100 */
[----:B------:R0:W0:Y:S01]  /*02c0*/  SYNCS.EXCH.64 URZ, [UR8+0x10], UR4 ;  /* 0x00001004083f75b2 */ /* 0x0000220008000100 */
        /* <DEDUP_REMOVED lines=23> */
[----:B-1234-:R-:W-:Y:S01]  /*0440*/  NOP ;  /* 0x0000000000007918 */ /* 0x01efe20000000000 */
.L_x_3:
[----:B0-----:R-:W-:Y:S05]  /*0450*/  BSYNC B0 ;  /* 0x0000000000007941 */ /* 0x001fea0003800000 */
.L_x_2:
[----:B------:R-:W0:Y:S01]  /*0460*/  SHFL.IDX PT, R13, R2, RZ, 0x1f ;  /* 0x00001fff020d7589 */ /* 0x000e2200000e0000 */
[----:B------:R-:W1:Y:S01]  /*0470*/  S2UR UR12, SR_CTAID.X ;  /* 0x00000000000c79c3 */ /* 0x000e620000002500 */
[----:B------:R-:W-:Y:S02]  /*0480*/  LOP3.LUT R3, R3, 0xffffff80, RZ, 0xc0, !PT ;  /* 0xffffff8003037812 */ /* 0x000fe400078ec0ff */
[----:B------:R-:W-:Y:S01]  /*0490*/  ELECT P0, URZ, PT ;  /* 0x00000000003f782f */ /* 0x000fe20003800000 */
[----:B------:R2:W3:Y:S01]  /*04a0*/  SHFL.IDX PT, R12, R2, RZ, 0x1f ;  /* 0x00001fff020c7589 */ /* 0x0004e200000e0000 */
[----:B------:R-:W-:Y:S01]  /*04b0*/  ELECT P1, URZ, PT ;  /* 0x00000000003f782f */ /* 0x000fe20003820000 */
[----:B------:R-:W-:Y:S01]  /*04c0*/  NOP ;  /* 0x0000000000007918 */ /* 0x000fe20000000000 */
[----:B------:R-:W-:Y:S01]  /*04d0*/  IMAD.IADD R3, R4, 0x1, -R3 ;  /* 0x0000000104037824 */ /* 0x000fe200078e0a03 */
[----:B------:R-:W4:Y:S01]  /*04e0*/  S2R R6, SR_CTAID.Y ;  /* 0x0000000000067919 */ /* 0x000f220000002600 */
[----:B------:R-:W-:Y:S01]  /*04f0*/  ULDC UR4, c[0x0][0x150] ;  /* 0x0000540000047ab9 */ /* 0x000fe20000000800 */
[----:B------:R-:W5:Y:S01]  /*0500*/  LDC R14, c[0x0][0x144] ;  /* 0x00005100ff0e7b82 */ /* 0x000f620000000800 */
[----:B------:R-:W-:Y:S01]  /*0510*/  UMOV UR11, 0x80 ;  /* 0x00000080000b7882 */ /* 0x000fe20000000000 */
[----:B------:R-:W-:Y:S01]  /*0520*/  SHF.R.S32.HI R0, RZ, 0x1f, R3 ;  /* 0x0000001fff007819 */ /* 0x000fe20000011403 */
[----:B------:R-:W-:Y:S01]  /*0530*/  NOP ;  /* 0x0000000000007918 */ /* 0x000fe20000000000 */
[C---:B------:R-:W-:Y:S01]  /*0540*/  VIADD R35, R10.reuse, 0xffffffff ;  /* 0xffffffff0a237836 */ /* 0x040fe20000000000 */
[----:B------:R-:W-:Y:S01]  /*0550*/  ISETP.NE.AND P4, PT, R10, RZ, PT ;  /* 0x000000ff0a00720c */ /* 0x000fe20003f85270 */
[----:B------:R-:W-:Y:S01]  /*0560*/  IMAD.MOV.U32 R57, RZ, RZ, 0x1 ;  /* 0x00000001ff397424 */ /* 0x000fe200078e00ff */
[----:B------:R-:W-:Y:S01]  /*0570*/  LEA.HI R9, R0, R3, RZ, 0x3 ;  /* 0x0000000300097211 */ /* 0x000fe200078f18ff */
[----:B------:R-:W5:Y:S01]  /*0580*/  LDC R15, c[0x0][0x140] ;  /* 0x00005000ff0f7b82 */ /* 0x000f620000000800 */
[----:B------:R-:W-:-:S02]  /*0590*/  ISETP.GE.U32.AND P6, PT, R35, 0x2, PT ;  /* 0x000000022300780c */ /* 0x000fc40003fc6070 */
[--C-:B------:R-:W-:Y:S02]  /*05a0*/  SHF.R.S32.HI R11, RZ, 0x3, R9.reuse ;  /* 0x00000003ff0b7819 */ /* 0x100fe40000011409 */
[----:B--2---:R-:W-:Y:S02]  /*05b0*/  SHF.R.S32.HI R2, RZ, 0x1f, R9 ;  /* 0x0000001fff027819 */ /* 0x004fe40000011409 */
[----:B------:R-:W-:Y:S01]  /*05c0*/  SHF.R.S32.HI R9, RZ, 0x1f, R8 ;  /* 0x0000001fff097819 */ /* 0x000fe20000011408 */
[----:B------:R-:W2:Y:S01]  /*05d0*/  LDC R25, c[0x0][0x148] ;  /* 0x00005200ff197b82 */ /* 0x000ea20000000800 */
[----:B0-----:R-:W-:Y:S02]  /*05e0*/  ISETP.NE.OR P0, PT, R13, RZ, !P0 ;  /* 0x000000ff0d00720c */ /* 0x001fe40004705670 */
[----:B-1----:R-:W-:Y:S02]  /*05f0*/  I2FP.F32.U32 R13, UR12 ;  /* 0x0000000c000d7c45 */ /* 0x002fe40008201000 */
[----:B------:R-:W-:-:S02]  /*0600*/  LEA.HI R2, R2, R11, RZ, 0x2 ;  /* 0x0000000b02027211 */ /* 0x000fc400078f10ff */
[----:B------:R-:W-:Y:S01]  /*0610*/  LEA.HI R9, R9, R8, RZ, 0x2 ;  /* 0x0000000809097211 */ /* 0x000fe200078f10ff */
[----:B------:R-:W-:Y:S01]  /*0620*/  FMUL R13, R13, UR4 ;  /* 0x000000040d0d7c20 */ /* 0x000fe20008400000 */
[----:B---3--:R-:W-:Y:S01]  /*0630*/  ISETP.NE.OR P1, PT, R12, RZ, !P1 ;  /* 0x000000ff0c00720c */ /* 0x008fe20004f25670 */
[----:B------:R-:W-:Y:S01]  /*0640*/  ULDC UR4, c[0x0][0x154] ;  /* 0x0000550000047ab9 */ /* 0x000fe20000000800 */
[----:B------:R-:W-:Y:S02]  /*0650*/  LOP3.LUT R12, R2, 0xfffffffc, RZ, 0xc0, !PT ;  /* 0xfffffffc020c7812 */ /* 0x000fe400078ec0ff */
[----:B------:R-:W-:Y:S01]  /*0660*/  LOP3.LUT R9, R9, 0x3ffffffc, RZ, 0xc0, !PT ;  /* 0x3ffffffc09097812 */ /* 0x000fe200078ec0ff */
[----:B------:R-:W0:Y:S01]  /*0670*/  F2I.U32.TRUNC.NTZ R13, R13 ;  /* 0x0000000d000d7305 */ /* 0x000e22000020f000 */
[----:B------:R-:W-:Y:S01]  /*0680*/  SHF.R.S32.HI R2, RZ, 0x1f, R5 ;  /* 0x0000001fff027819 */ /* 0x000fe20000011405 */
[----:B------:R-:W-:Y:S01]  /*0690*/  IMAD.IADD R12, R11, 0x1, -R12 ;  /* 0x000000010b0c7824 */ /* 0x000fe200078e0a0c */
[----:B------:R-:W-:Y:S01]  /*06a0*/  VOTEU.ALL UP1, P0 ;  /* 0x00000000003f7886 */ /* 0x000fe20000020000 */
[----:B------:R-:W-:Y:S01]  /*06b0*/  IMAD.IADD R9, R8, 0x1, -R9 ;  /* 0x0000000108097824 */ /* 0x000fe200078e0a09 */
[----:B------:R-:W-:Y:S01]  /*06c0*/  LEA.HI R2, R2, R5, RZ, 0x2 ;  /* 0x0000000502027211 */ /* 0x000fe200078f10ff */
[----:B------:R-:W-:Y:S01]  /*06d0*/  VOTEU.ALL UP0, P0 ;  /* 0x00000000003f7886 */ /* 0x000fe20000000000 */
[----:B----4-:R-:W-:Y:S01]  /*06e0*/  I2FP.F32.U32 R8, R6 ;  /* 0x0000000600087245 */ /* 0x010fe20000201000 */
[----:B------:R-:W-:Y:S01]  /*06f0*/  IMAD R9, R9, 0x4, R12 ;  /* 0x0000000409097824 */ /* 0x000fe200078e020c */
[----:B------:R-:W-:Y:S01]  /*0700*/  LOP3.LUT R2, R2, 0xfffffffc, RZ, 0xc0, !PT ;  /* 0xfffffffc02027812 */ /* 0x000fe200078ec0ff */
[----:B------:R-:W-:Y:S01]  /*0710*/  VOTEU.ALL UP2, P1 ;  /* 0x00000000003f7886 */ /* 0x000fe20000840000 */
[----:B------:R-:W1:Y:S01]  /*0720*/  @!UP1 S2UR UR7, SR_CgaCtaId ;  /* 0x00000000000799c3 */ /* 0x000e620000008800 */
[----:B------:R-:W-:Y:S01]  /*0730*/  FMUL R8, R8, UR4 ;  /* 0x0000000408087c20 */ /* 0x000fe20008400000 */
[----:B------:R-:W-:Y:S01]  /*0740*/  IMAD.SHL.U32 R56, R9, 0x4, RZ ;  /* 0x0000000409387824 */ /* 0x000fe200078e00ff */
[----:B------:R-:W-:Y:S01]  /*0750*/  UMOV UR4, 0x20 ;  /* 0x0000002000047882 */ /* 0x000fe20000000000 */
[----:B------:R-:W-:Y:S01]  /*0760*/  IMAD.IADD R5, R5, 0x1, -R2 ;  /* 0x0000000105057824 */ /* 0x000fe200078e0a02 */
[----:B------:R-:W-:Y:S01]  /*0770*/  LEA.HI R2, R9, R9, RZ, 0x1 ;  /* 0x0000000909027211 */ /* 0x000fe200078f08ff */
[----:B0-----:R-:W-:Y:S01]  /*0780*/  IMAD.MOV R13, RZ, RZ, -R13 ;  /* 0x000000ffff0d7224 */ /* 0x001fe200078e0a0d */
[----:B------:R-:W0:Y:S01]  /*0790*/  F2I.U32.TRUNC.NTZ R8, R8 ;  /* 0x0000000800087305 */ /* 0x000e22000020f000 */
[----:B------:R-:W3:Y:S01]  /*07a0*/  @!UP2 S2UR UR10, SR_CgaCtaId ;  /* 0x00000000000aa9c3 */ /* 0x000ee20000008800 */
[----:B------:R-:W-:Y:S01]  /*07b0*/  LOP3.LUT R2, R2, 0xfffffffe, RZ, 0xc0, !PT ;  /* 0xfffffffe02027812 */ /* 0x000fe200078ec0ff */
[----:B-----5:R-:W-:Y:S01]  /*07c0*/  IMAD R21, R14, R13, UR12 ;  /* 0x0000000c0e157e24 */ /* 0x020fe2000f8e020d */
[----:B------:R-:W-:Y:S01]  /*07d0*/  @!UP1 UMOV UR6, 0x400 ;  /* 0x0000040000069882 */ /* 0x000fe20000000000 */
[----:B------:R-:W-:-:S04]  /*07e0*/  @!UP1 UIADD3 UR4, -UR4, 0x100000, URZ ;  /* 0x0010000004049890 */ /* 0x000fc8000fffe13f */
[----:B------:R-:W-:Y:S02]  /*07f0*/  @!UP1 USHF.L.U32 UR5, UR4, 0xb, URZ ;  /* 0x0000000b04059899 */ /* 0x000fe4000800063f */
[----:B------:R-:W-:Y:S01]  /*0800*/  @!UP1 USHF.L.U32 UR4, UR4, 0x1, URZ ;  /* 0x0000000104049899 */ /* 0x000fe2000800063f */
[C---:B------:R-:W-:Y:S01]  /*0810*/  LOP3.LUT R56, R9.reuse, 0xc, R56, 0x78, !PT ;  /* 0x0000000c09387812 */ /* 0x040fe200078e7838 */
[----:B------:R-:W-:Y:S01]  /*0820*/  IMAD.IADD R2, R9, 0x1, -R2 ;  /* 0x0000000109027824 */ /* 0x000fe200078e0a02 */
[----:B------:R-:W-:Y:S01]  /*0830*/  @!UP2 UMOV UR9, 0x400 ;  /* 0x000004000009a882 */ /* 0x000fe20000000000 */
[----:B------:R-:W-:Y:S01]  /*0840*/  VOTEU.ALL UP3, P1 ;  /* 0x00000000003f7886 */ /* 0x000fe20000860000 */
[----:B------:R-:W-:Y:S01]  /*0850*/  VOTEU.ALL UP4, P1 ;  /* 0x00000000003f7886 */ /* 0x000fe20000880000 */
[----:B------:R-:W-:Y:S01]  /*0860*/  VOTEU.ALL UP5, P1 ;  /* 0x00000000003f7886 */ /* 0x000fe200008a0000 */
[----:B------:R-:W-:Y:S01]  /*0870*/  ISETP.NE.AND P3, PT, R2, R21, PT ;  /* 0x000000150200720c */ /* 0x000fe20003f65270 */
[----:B------:R4:W4:Y:S01]  /*0880*/  SHFL.IDX PT, R14, R7, RZ, 0x1f ;  /* 0x00001fff070e7589 */ /* 0x00092200000e0000 */
[----:B------:R-:W-:Y:S01]  /*0890*/  ISETP.EQ.U32.AND P2, PT, R15, 0x1, PT ;  /* 0x000000010f00780c */ /* 0x000fe20003f42070 */
[----:B0-----:R-:W-:Y:S01]  /*08a0*/  IMAD.MOV R20, RZ, RZ, -R8 ;  /* 0x000000ffff147224 */ /* 0x001fe200078e0a08 */
[----:B-1----:R-:W-:-:S02]  /*08b0*/  @!UP1 ULEA UR8, UR7, UR6, 0x18 ;  /* 0x0000000607089291 */ /* 0x002fc4000f8ec03f */
[----:B------:R-:W-:-:S04]  /*08c0*/  @!UP2 UIADD3 UR6, -UR11, 0x100000, URZ ;  /* 0x001000000b06a890 */ /* 0x000fc8000fffe13f */
[----:B------:R-:W-:Y:S02]  /*08d0*/  @!UP2 USHF.L.U32 UR7, UR6, 0xb, URZ ;  /* 0x0000000b0607a899 */ /* 0x000fe4000800063f */
[----:B------:R-:W-:Y:S01]  /*08e0*/  @!UP2 USHF.L.U32 UR6, UR6, 0x1, URZ ;  /* 0x000000010606a899 */ /* 0x000fe2000800063f */
[----:B--2---:R-:W-:Y:S01]  /*08f0*/  IMAD R9, R25, R20, R6 ;  /* 0x0000001419097224 */ /* 0x004fe200078e0206 */
[----:B------:R-:W-:Y:S01]  /*0900*/  VOTEU.ALL UP1, P0 ;  /* 0x00000000003f7886 */ /* 0x000fe20000020000 */
[----:B------:R-:W-:Y:S01]  /*0910*/  LOP3.LUT P0, RZ, R3, 0x7, RZ, 0xc0, !PT ;  /* 0x0000000703ff7812 */ /* 0x000fe2000780c0ff */
[----:B---3--:R-:W-:Y:S01]  /*0920*/  @!UP2 ULEA UR9, UR10, UR9, 0x18 ;  /* 0x000000090a09a291 */ /* 0x008fe2000f8ec03f */
[----:B------:R-:W-:Y:S01]  /*0930*/  @P3 LEA.HI R2, R56, R56, RZ, 0x1 ;  /* 0x0000003838023211 */ /* 0x000fe200078f08ff */
[----:B------:R-:W-:Y:S01]  /*0940*/  VOTEU.ALL UP2, P1 ;  /* 0x00000000003f7886 */ /* 0x000fe20000840000 */
[----:B------:R-:W-:Y:S01]  /*0950*/  ISETP.NE.AND P1, PT, R5, 0x3, PT ;  /* 0x000000030500780c */ /* 0x000fe20003f25270 */
[----:B------:R-:W0:Y:S02]  /*0960*/  FENCE.VIEW.ASYNC.S ;  /* 0x00000000000073c6 */ /* 0x000e240000000000 */
[----:B0-----:R0:W1:Y:S01]  /*0970*/  @!UP0 SYNCS.EXCH.64 URZ, [UR8+0x110], UR4 ;  /* 0x00011004083f85b2 */ /* 0x0010620008000100 */
[----:B------:R-:W-:-:S02]  /*0980*/  @P3 SHF.R.S32.HI R2, RZ, 0x1, R2 ;  /* 0x00000001ff023819 */ /* 0x000fc40000011402 */
[----:B------:R-:W-:Y:S02]  /*0990*/  ISETP.EQ.OR P1, PT, R5, RZ, !P1 ;  /* 0x000000ff0500720c */ /* 0x000fe40004f22670 */
[----:B------:R-:W-:Y:S02]  /*09a0*/  @P3 ISETP.NE.AND P5, PT, R2, R9, PT ;  /* 0x000000090200320c */ /* 0x000fe40003fa5270 */
[----:B------:R-:W-:Y:S02]  /*09b0*/  ISETP.LT.U32.AND P0, PT, R56, 0x8, !P0 ;  /* 0x000000083800780c */ /* 0x000fe40004701070 */
[----:B------:R-:W-:Y:S02]  /*09c0*/  ISETP.EQ.AND P1, PT, R10, RZ, P1 ;  /* 0x000000ff0a00720c */ /* 0x000fe40000f22270 */
[----:B------:R-:W-:Y:S02]  /*09d0*/  SEL R2, RZ, 0x1, !P0 ;  /* 0x00000001ff027807 */ /* 0x000fe40004000000 */
[----:B------:R-:W-:-:S02]  /*09e0*/  @P3 SEL R57, RZ, 0x1, P5 ;  /* 0x00000001ff393807 */ /* 0x000fc40002800000 */
[----:B------:R-:W-:Y:S01]  /*09f0*/  SEL R16, RZ, 0x1, !P1 ;  /* 0x00000001ff107807 */ /* 0x000fe20004800000 */
[----:B------:R0:W2:Y:S01]  /*0a00*/  @!UP1 SYNCS.EXCH.64 URZ, [UR8+0x118], UR4 ;  /* 0x00011804083f95b2 */ /* 0x0000a20008000100 */
[----:B------:R-:W-:Y:S01]  /*0a10*/  NOP ;  /* 0x0000000000007918 */ /* 0x000fe20000000000 */
[----:B------:R-:W-:Y:S02]  /*0a20*/  LOP3.LUT R57, R57, R2, RZ, 0xc0, !PT ;  /* 0x0000000239397212 */ /* 0x000fe400078ec0ff */
[----:B------:R-:W-:Y:S01]  /*0a30*/  SEL R16, R16, 0x2, P6 ;  /* 0x0000000210107807 */ /* 0x000fe20003000000 */
[----:B------:R0:W3:Y:S01]  /*0a40*/  @!UP2 SYNCS.EXCH.64 URZ, [UR9+0xf0], UR6 ;  /* 0x0000f006093fa5b2 */ /* 0x0000e20008000100 */
[----:B------:R0:W0:Y:S01]  /*0a50*/  @!UP3 SYNCS.EXCH.64 URZ, [UR9+0xf8], UR6 ;  /* 0x0000f806093fb5b2 */ /* 0x0000220008000100 */
[----:B------:R0:W0:Y:S01]  /*0a60*/  @!UP4 SYNCS.EXCH.64 URZ, [UR9+0x100], UR6 ;  /* 0x00010006093fc5b2 */ /* 0x0000220008000100 */
[----:B------:R0:W0:Y:S01]  /*0a70*/  @!UP5 SYNCS.EXCH.64 URZ, [UR9+0x108], UR6 ;  /* 0x00010806093fd5b2 */ /* 0x0000220008000100 */
[----:B------:R-:W-:Y:S01]  /*0a80*/  NOP ;  /* 0x0000000000007918 */ /* 0x000fe20000000000 */
[----:B-1--4-:R-:W-:Y:S05]  /*0a90*/  @!P2 BRA `(.L_x_4) ;  /* 0x000000000008a947 */ /* 0x012fea0003800000 */
[----:B0-23--:R-:W-:Y:S01]  /*0aa0*/  UCGABAR_ARV ;  /* 0x00000000000079c7 */ /* 0x00dfe20008000000 */
[----:B------:R-:W-:Y:S05]  /*0ab0*/  BRA `(.L_x_5) ;  /* 0x0000000000047947 */ /* 0x000fea0003800000 */
.L_x_4:
[----:B0-23--:R-:W-:Y:S01]  /*0ac0*/  NOP ;  /* 0x0000000000007918 */ /* 0x00dfe20000000000 */
.L_x_5:
[----:B------:R-:W-:Y:S01]  /*0ad0*/  ULDC.64 UR4, c[0x0][0x598] ;  /* 0x0001660000047ab9 */ /* 0x000fe20000000a00 */
[----:B------:R-:W-:Y:S01]  /*0ae0*/  ULDC.64 UR36, c[0x0][0x208] ;  /* 0x0000820000247ab9 */ /* 0x000fe20000000a00 */
[----:B------:R-:W-:-:S04]  /*0af0*/  ISETP.NE.U32.AND P0, PT, RZ, UR4, PT ;  /* 0x00000004ff007c0c */ /* 0x000fc8000bf05070 */
[----:B------:R-:W-:-:S13]  /*0b00*/  ISETP.NE.AND.EX P0, PT, RZ, UR5, PT, P0 ;  /* 0x00000005ff007c0c */ /* 0x000fda000bf05300 */
[----:B------:R-:W-:Y:S05]  /*0b10*/  @!P0 BRA `(.L_x_6) ;  /* 0x00000000001c8947 */ /* 0x000fea0003800000 */
[----:B------:R-:W0:Y:S02]  /*0b20*/  LDC.64 R8, c[0x0][0x598] ;  /* 0x00016600ff087b82 */ /* 0x000e240000000a00 */
[----:B0-----:R-:W2:Y:S02]  /*0b30*/  LDG.E.64 R8, desc[UR36][R8.64] ;  /* 0x0000002408087981 */ /* 0x001ea4000c1e1b00 */
[----:B--2---:R-:W-:-:S04]  /*0b40*/  ISETP.NE.U32.AND P0, PT, R8, RZ, PT ;  /* 0x000000ff0800720c */ /* 0x004fc80003f05070 */
[----:B------:R-:W-:-:S13]  /*0b50*/  ISETP.NE.AND.EX P0, PT, R9, RZ, PT, P0 ;  /* 0x000000ff0900720c */ /* 0x000fda0003f05300 */
[----:B------:R-:W-:Y:S05]  /*0b60*/  @!P0 BRA `(.L_x_6) ;  /* 0x0000000000088947 */ /* 0x000fea0003800000 */
[----:B------:R0:W5:Y:S01]  /*0b70*/  LD.E R58, desc[UR36][R8.64] ;  /* 0x00000024083a7980 */ /* 0x000162000c101900 */
[----:B------:R-:W-:Y:S05]  /*0b80*/  BRA `(.L_x_7) ;  /* 0x0000000000247947 */ /* 0x000fea0003800000 */
.L_x_6:
[----:B------:R-:W-:Y:S02]  /*0b90*/  ULDC.64 UR4, c[0x0][0x588] ;  /* 0x0001620000047ab9 */ /* 0x000fe40000000a00 */
[----:B------:R-:W-:-:S04]  /*0ba0*/  ISETP.NE.U32.AND P0, PT, RZ, UR4, PT ;  /* 0x00000004ff007c0c */ /* 0x000fc8000bf05070 */
[----:B------:R-:W-:-:S13]  /*0bb0*/  ISETP.NE.AND.EX P0, PT, RZ, UR5, PT, P0 ;  /* 0x00000005ff007c0c */ /* 0x000fda000bf05300 */
[----:B------:R-:W-:Y:S05]  /*0bc0*/  @!P0 BRA `(.L_x_8) ;  /* 0x00000000000c8947 */ /* 0x000fea0003800000 */
[----:B------:R-:W0:Y:S02]  /*0bd0*/  LDC.64 R58, c[0x0][0x588] ;  /* 0x00016200ff3a7b82 */ /* 0x000e240000000a00 */
[----:B0-----:R1:W5:Y:S01]  /*0be0*/  LDG.E R58, desc[UR36][R58.64] ;  /* 0x000000243a3a7981 */ /* 0x001362000c1e1900 */
[----:B------:R-:W-:Y:S05]  /*0bf0*/  BRA `(.L_x_7) ;  /* 0x0000000000087947 */ /* 0x000fea0003800000 */
.L_x_8:
[----:B------:R-:W-:Y:S02]  /*0c00*/  ULDC UR4, c[0x0][0x580] ;  /* 0x0001600000047ab9 */ /* 0x000fe40000000800 */
[----:B------:R-:W-:-:S07]  /*0c10*/  IMAD.U32 R58, RZ, RZ, UR4 ;  /* 0x00000004ff3a7e24 */ /* 0x000fce000f8e00ff */
.L_x_7:
[----:B------:R-:W-:Y:S02]  /*0c20*/  ULDC.64 UR4, c[0x0][0x5a0] ;  /* 0x0001680000047ab9 */ /* 0x000fe40000000a00 */
[----:B------:R-:W-:-:S04]  /*0c30*/  ISETP.NE.U32.AND P0, PT, RZ, UR4, PT ;  /* 0x00000004ff007c0c */ /* 0x000fc8000bf05070 */
[----:B------:R-:W-:-:S13]  /*0c40*/  ISETP.NE.AND.EX P0, PT, RZ, UR5, PT, P0 ;  /* 0x00000005ff007c0c */ /* 0x000fda000bf05300 */
[----:B------:R-:W-:Y:S05]  /*0c50*/  @!P0 BRA `(.L_x_9) ;  /* 0x00000000001c8947 */ /* 0x000fea0003800000 */
[----:B0-----:R-:W0:Y:S02]  /*0c60*/  LDC.64 R8, c[0x0][0x5a0] ;  /* 0x00016800ff087b82 */ /* 0x001e240000000a00 */
[----:B0-----:R-:W2:Y:S02]  /*0c70*/  LDG.E.64 R8, desc[UR36][R8.64] ;  /* 0x0000002408087981 */ /* 0x001ea4000c1e1b00 */
[----:B--2---:R-:W-:-:S04]  /*0c80*/  ISETP.NE.U32.AND P0, PT, R8, RZ, PT ;  /* 0x000000ff0800720c */ /* 0x004fc80003f05070 */
[----:B------:R-:W-:-:S13]  /*0c90*/  ISETP.NE.AND.EX P0, PT, R9, RZ, PT, P0 ;  /* 0x000000ff0900720c */ /* 0x000fda0003f05300 */
[----:B------:R-:W-:Y:S05]  /*0ca0*/  @!P0 BRA `(.L_x_9) ;  /* 0x0000000000088947 */ /* 0x000fea0003800000 */
[----:B-1----:R0:W5:Y:S01]  /*0cb0*/  LD.E R59, desc[UR36][R8.64] ;  /* 0x00000024083b7980 */ /* 0x002162000c101900 */
[----:B------:R-:W-:Y:S05]  /*0cc0*/  BRA `(.L_x_10) ;  /* 0x0000000000247947 */ /* 0x000fea0003800000 */
.L_x_9:
[----:B------:R-:W-:Y:S02]  /*0cd0*/  ULDC.64 UR4, c[0x0][0x590] ;  /* 0x0001640000047ab9 */ /* 0x000fe40000000a00 */
[----:B------:R-:W-:-:S04]  /*0ce0*/  ISETP.NE.U32.AND P0, PT, RZ, UR4, PT ;  /* 0x00000004ff007c0c */ /* 0x000fc8000bf05070 */
[----:B------:R-:W-:-:S13]  /*0cf0*/  ISETP.NE.AND.EX P0, PT, RZ, UR5, PT, P0 ;  /* 0x00000005ff007c0c */ /* 0x000fda000bf05300 */
[----:B------:R-:W-:Y:S05]  /*0d00*/  @!P0 BRA `(.L_x_11) ;  /* 0x00000000000c8947 */ /* 0x000fea0003800000 */
[----:B0-----:R-:W1:Y:S02]  /*0d10*/  LDC.64 R8, c[0x0][0x590] ;  /* 0x00016400ff087b82 */ /* 0x001e640000000a00 */
[----:B-1----:R1:W5:Y:S01]  /*0d20*/  LDG.E R59, desc[UR36][R8.64] ;  /* 0x00000024083b7981 */ /* 0x002362000c1e1900 */
[----:B------:R-:W-:Y:S05]  /*0d30*/  BRA `(.L_x_10) ;  /* 0x0000000000087947 */ /* 0x000fea0003800000 */
.L_x_11:
[----:B------:R-:W-:Y:S02]  /*0d40*/  ULDC UR4, c[0x0][0x584] ;  /* 0x0001610000047ab9 */ /* 0x000fe40000000800 */
[----:B-1----:R-:W-:-:S07]  /*0d50*/  IMAD.U32 R59, RZ, RZ, UR4 ;  /* 0x00000004ff3b7e24 */ /* 0x002fce000f8e00ff */
.L_x_10:
[----:B------:R-:W2:Y:S01]  /*0d60*/  LDC R2, c[0x0][0x65c] ;  /* 0x00019700ff027b82 */ /* 0x000ea20000000800 */
[----:B------:R-:W-:Y:S01]  /*0d70*/  ULDC UR6, c[0x0][0x28c] ;  /* 0x0000a30000067ab9 */ /* 0x000fe20000000800 */
[----:B------:R-:W-:Y:S01]  /*0d80*/  ISETP.NE.AND P0, PT, R10, 0x2, PT ;  /* 0x000000020a00780c */ /* 0x000fe20003f05270 */
[----:B------:R-:W-:Y:S01]  /*0d90*/  UIADD3 UR6, UR6, 0x3f, URZ ;  /* 0x0000003f06067890 */ /* 0x000fe2000fffe03f */
[----:B01----:R-:W-:Y:S01]  /*0da0*/  IMAD.U32 R8, RZ, RZ, UR12 ;  /* 0x0000000cff087e24 */ /* 0x003fe2000f8e00ff */
[----:B------:R-:W-:Y:S01]  /*0db0*/  UMOV UR38, URZ ;  /* 0x0000003f00267c82 */ /* 0x000fe20008000000 */
[----:B------:R-:W-:Y:S01]  /*0dc0*/  IMAD.MOV.U32 R9, RZ, RZ, RZ ;  /* 0x000000ffff097224 */ /* 0x000fe200078e00ff */
[----:B------:R-:W-:Y:S01]  /*0dd0*/  USHF.R.S32.HI UR7, URZ, 0x1f, UR6 ;  /* 0x0000001f3f077899 */ /* 0x000fe20008011406 */
[----:B------:R-:W-:Y:S01]  /*0de0*/  UMOV UR39, URZ ;  /* 0x0000003f00277c82 */ /* 0x000fe20008000000 */
[----:B------:R-:W-:Y:S02]  /*0df0*/  ULDC.64 UR8, c[0x0][0x650] ;  /* 0x0001940000087ab9 */ /* 0x000fe40000000a00 */
[----:B------:R-:W-:-:S04]  /*0e00*/  ULEA.HI UR7, UR7, UR6, URZ, 0x6 ;  /* 0x0000000607077291 */ /* 0x000fc8000f8f303f */
[----:B------:R-:W-:Y:S01]  /*0e10*/  USHF.R.S32.HI UR40, URZ, 0x6, UR7 ;  /* 0x000000063f287899 */ /* 0x000fe20008011407 */
[----:B--2---:R-:W-:-:S13]  /*0e20*/  ISETP.NE.AND P1, PT, R2, 0x1, PT ;  /* 0x000000010200780c */ /* 0x004fda0003f25270 */
[----:B------:R-:W0:Y:S01]  /*0e30*/  @P1 LDC R19, c[0x0][0x10] ;  /* 0x00000400ff131b82 */ /* 0x000e220000000800 */
[----:B------:R-:W-:Y:S02]  /*0e40*/  @P1 IMAD.MOV.U32 R7, RZ, RZ, RZ ;  /* 0x000000ffff071224 */ /* 0x000fe400078e00ff */
[----:B------:R-:W-:-:S05]  /*0e50*/  @P1 IMAD.MOV.U32 R17, RZ, RZ, RZ ;  /* 0x000000ffff111224 */ /* 0x000fca00078e00ff */
[----:B------:R-:W1:Y:S01]  /*0e60*/  @!P1 LDC R11, c[0x0][0xc] ;  /* 0x00000300ff0b9b82 */ /* 0x000e620000000800 */
[----:B------:R-:W-:Y:S01]  /*0e70*/  ULDC UR4, c[0x0][0xc] ;  /* 0x0000030000047ab9 */ /* 0x000fe20000000800 */
[----:B------:R-:W-:Y:S02]  /*0e80*/  ULDC UR5, c[0x0][0x10] ;  /* 0x0000040000057ab9 */ /* 0x000fe40000000800 */
[----:B------:R-:W-:-:S04]  /*0e90*/  UIMAD.WIDE.U32 UR4, UR4, UR5, URZ ;  /* 0x00000005040472a5 */ /* 0x000fc8000f8e003f */
[----:B------:R-:W2:Y:S01]  /*0ea0*/  LDC R2, c[0x0][0x14] ;  /* 0x00000500ff027b82 */ /* 0x000ea20000000800 */
[----:B0-----:R-:W-:-:S04]  /*0eb0*/  @P1 IMAD.WIDE.U32 R18, R19, UR12, R6 ;  /* 0x0000000c13121c25 */ /* 0x001fc8000f8e0006 */
[----:B------:R-:W-:Y:S02]  /*0ec0*/  @P1 IMAD.IADD R17, R19, 0x1, R17 ;  /* 0x0000000113111824 */ /* 0x000fe400078e0211 */
[----:B-1----:R-:W-:-:S04]  /*0ed0*/  @!P1 IMAD.WIDE.U32 R8, R6, R11, R8 ;  /* 0x0000000b06089225 */ /* 0x002fc800078e0008 */
[----:B------:R-:W-:Y:S02]  /*0ee0*/  @!P1 IMAD.MOV.U32 R18, RZ, RZ, R8 ;  /* 0x000000ffff129224 */ /* 0x000fe400078e0008 */
[----:B------:R-:W-:Y:S02]  /*0ef0*/  @!P1 IMAD.MOV.U32 R17, RZ, RZ, R9 ;  /* 0x000000ffff119224 */ /* 0x000fe400078e0009 */
[----:B--2---:R-:W-:-:S04]  /*0f00*/  IMAD.WIDE.U32 R12, R2, UR4, RZ ;  /* 0x00000004020c7c25 */ /* 0x004fc8000f8e00ff */
[----:B------:R-:W-:Y:S01]  /*0f10*/  IMAD R23, R2, UR5, RZ ;  /* 0x0000000502177c24 */ /* 0x000fe2000f8e02ff */
[----:B------:R0:W-:Y:S03]  /*0f20*/  STL.64 [R1], R12 ;  /* 0x0000000c01007387 */ /* 0x0001e60000100a00 */
[----:B------:R-:W-:Y:S01]  /*0f30*/  IMAD.IADD R23, R13, 0x1, R23 ;  /* 0x000000010d177824 */ /* 0x000fe200078e0217 */
[----:B------:R-:W-:Y:S06]  /*0f40*/  @P0 BRA `(.L_x_12) ;  /* 0x0000000000240947 */ /* 0x000fec0003800000 */
[----:B------:R-:W-:Y:S01]  /*0f50*/  USHF.R.U32.HI UR4, URZ, 0x1, UR40 ;  /* 0x000000013f047899 */ /* 0x000fe20008011628 */
[----:B------:R-:W-:Y:S01]  /*0f60*/  IADD3 R18, P0, R18, R12, RZ ;  /* 0x0000000c12127210 */ /* 0x000fe20007f1e0ff */
[----:B------:R-:W-:Y:S02]  /*0f70*/  UISETP.GE.U32.AND UP0, UPT, UR40, 0xe, UPT ;  /* 0x0000000e2800788c */ /* 0x000fe4000bf06070 */
[----:B------:R-:W-:Y:S02]  /*0f80*/  UIMAD.WIDE.U32 UR4, UR4, -0x6db6db6d, URZ ;  /* 0x92492493040478a5 */ /* 0x000fe4000f8e003f */
[----:B------:R-:W-:Y:S01]  /*0f90*/  IMAD.X R17, R23, 0x1, R17, P0 ;  /* 0x0000000117117824 */ /* 0x000fe200000e0611 */
[----:B------:R-:W-:Y:S01]  /*0fa0*/  UMOV UR39, URZ ;  /* 0x0000003f00277c82 */ /* 0x000fe20008000000 */
[----:B------:R-:W-:-:S04]  /*0fb0*/  USHF.R.U32.HI UR4, URZ, 0x2, UR5 ;  /* 0x000000023f047899 */ /* 0x000fc80008011605 */
[----:B------:R-:W-:Y:S02]  /*0fc0*/  UIMAD UR38, UR4, -0xe, UR40 ;  /* 0xfffffff2042678a4 */ /* 0x000fe4000f8e0228 */
[----:B------:R-:W-:-:S12]  /*0fd0*/  @UP0 ULOP3.LUT UR39, UR4, 0x1, URZ, 0xc0, !UPT ;  /* 0x0000000104270892 */ /* 0x000fd8000f8ec03f */
.L_x_12:
[----:B------:R-:W-:Y:S01]  /*0fe0*/  ISETP.GE.U32.AND P0, PT, R18, UR8, PT ;  /* 0x0000000812007c0c */ /* 0x000fe2000bf06070 */
[----:B------:R-:W-:Y:S01]  /*0ff0*/  IMAD.MOV.U32 R19, RZ, RZ, -0x1 ;  /* 0xffffffffff137424 */ /* 0x000fe200078e00ff */
[----:B------:R-:W-:Y:S01]  /*1000*/  PRMT R8, RZ, 0x7610, R8 ;  /* 0x00007610ff087816 */ /* 0x000fe20000000008 */
[----:B------:R-:W-:Y:S01]  /*1010*/  IMAD.MOV.U32 R22, RZ, RZ, -0x1 ;  /* 0xffffffffff167424 */ /* 0x000fe200078e00ff */
[----:B------:R-:W-:Y:S01]  /*1020*/  ISETP.GE.U32.AND.EX P0, PT, R17, UR9, PT, P0 ;  /* 0x0000000911007c0c */ /* 0x000fe2000bf06100 */
[----:B------:R-:W-:-:S12]  /*1030*/  IMAD.MOV.U32 R2, RZ, RZ, -0x1 ;  /* 0xffffffffff027424 */ /* 0x000fd800078e00ff */
[----:B------:R-:W-:Y:S05]  /*1040*/  @P0 BRA `(.L_x_13) ;  /* 0x00000004002c0947 */ /* 0x000fea0003800000 */
[----:B------:R-:W1:Y:S01]  /*1050*/  LDC.64 R26, c[0x0][0x628] ;  /* 0x00018a00ff1a7b82 */ /* 0x000e620000000a00 */
[----:B------:R-:W-:Y:S02]  /*1060*/  IMAD.MOV.U32 R8, RZ, RZ, R18 ;  /* 0x000000ffff087224 */ /* 0x000fe400078e0012 */
[----:B------:R-:W-:-:S05]  /*1070*/  IMAD.MOV.U32 R9, RZ, RZ, R17 ;  /* 0x000000ffff097224 */ /* 0x000fca00078e0011 */
[----:B------:R-:W2:Y:S08]  /*1080*/  LDC R2, c[0x0][0x630] ;  /* 0x00018c00ff027b82 */ /* 0x000eb00000000800 */
[----:B------:R-:W3:Y:S01]  /*1090*/  LDC.64 R28, c[0x0][0x620] ;  /* 0x00018800ff1c7b82 */ /* 0x000ee20000000a00 */
[----:B-1----:R-:W-:-:S04]  /*10a0*/  ISETP.NE.U32.AND P0, PT, R26, RZ, PT ;  /* 0x000000ff1a00720c */ /* 0x002fc80003f05070 */
[----:B------:R-:W-:-:S13]  /*10b0*/  ISETP.NE.AND.EX P0, PT, R27, RZ, PT, P0 ;  /* 0x000000ff1b00720c */ /* 0x000fda0003f05300 */
[----:B--23--:R-:W-:Y:S05]  /*10c0*/  @!P0 BRA `(.L_x_14) ;  /* 0x0000000000288947 */ /* 0x00cfea0003800000 */
[----:B0-----:R-:W0:Y:S02]  /*10d0*/  LDC R13, c[0x0][0x634] ;  /* 0x00018d00ff0d7b82 */ /* 0x001e240000000800 */
[----:B0-----:R-:W-:-:S05]  /*10e0*/  IADD3 R13, P0, R18, R13, RZ ;  /* 0x0000000d120d7210 */ /* 0x001fca0007f1e0ff */
[----:B------:R-:W-:-:S04]  /*10f0*/  IMAD.X R15, RZ, RZ, R17, P0 ;  /* 0x000000ffff0f7224 */ /* 0x000fc800000e0611 */
[----:B------:R-:W-:-:S04]  /*1100*/  IMAD.WIDE.U32 R8, R15, R26, RZ ;  /* 0x0000001a0f087225 */ /* 0x000fc800078e00ff */
[----:B------:R-:W-:-:S04]  /*1110*/  IMAD.WIDE.U32 R10, P0, R13, R27, R8 ;  /* 0x0000001b0d0a7225 */ /* 0x000fc80007800008 */
[----:B------:R-:W-:-:S04]  /*1120*/  IMAD.WIDE.U32 R8, R13, R26, RZ ;  /* 0x0000001a0d087225 */ /* 0x000fc800078e00ff */
[----:B------:R-:W-:Y:S01]  /*1130*/  IMAD.X R13, RZ, RZ, RZ, P0 ;  /* 0x000000ffff0d7224 */ /* 0x000fe200000e06ff */
[----:B------:R-:W-:Y:S01]  /*1140*/  IADD3 RZ, P0, R9, R10, RZ ;  /* 0x0000000a09ff7210 */ /* 0x000fe20007f1e0ff */
[----:B------:R-:W-:-:S04]  /*1150*/  IMAD.MOV.U32 R12, RZ, RZ, R11 ;  /* 0x000000ffff0c7224 */ /* 0x000fc800078e000b */
[----:B------:R-:W-:-:S08]  /*1160*/  IMAD.WIDE.U32.X R8, R15, R27, R12, P0 ;  /* 0x0000001b0f087225 */ /* 0x000fd000000e040c */
.L_x_14:
[----:B------:R-:W1:Y:S01]  /*1170*/  LDC.64 R32, c[0x0][0x640] ;  /* 0x00019000ff207b82 */ /* 0x000e620000000a00 */
[-C--:B------:R-:W-:Y:S01]  /*1180*/  SHF.R.U64 R30, R8, R2.reuse, R9 ;  /* 0x00000002081e7219 */ /* 0x080fe20000001209 */
[----:B------:R-:W-:Y:S01]  /*1190*/  IMAD.MOV.U32 R19, RZ, RZ, R17 ;  /* 0x000000ffff137224 */ /* 0x000fe200078e0011 */
[----:B------:R-:W-:Y:S01]  /*11a0*/  SHF.R.U32.HI R2, RZ, R2, R9 ;  /* 0x00000002ff027219 */ /* 0x000fe20000011609 */
[----:B------:R-:W-:Y:S01]  /*11b0*/  IMAD.MOV.U32 R26, RZ, RZ, 0x1 ;  /* 0x00000001ff1a7424 */ /* 0x000fe200078e00ff */
[----:B------:R-:W-:-:S03]  /*11c0*/  IADD3 R11, P0, RZ, -R30, RZ ;  /* 0x8000001eff0b7210 */ /* 0x000fc60007f1e0ff */
[----:B------:R-:W2:Y:S02]  /*11d0*/  LDC R10, c[0x0][0x618] ;  /* 0x00018600ff0a7b82 */ /* 0x000ea40000000800 */
[----:B------:R-:W-:-:S04]  /*11e0*/  IMAD.X R9, RZ, RZ, ~R2, P0 ;  /* 0x000000ffff097224 */ /* 0x000fc800000e0e02 */
[-C--:B------:R-:W-:Y:S02]  /*11f0*/  IMAD R2, R9, R28.reuse, RZ ;  /* 0x0000001c09027224 */ /* 0x080fe400078e02ff */
[----:B0-----:R-:W0:Y:S01]  /*1200*/  LDC R13, c[0x0][0x608] ;  /* 0x00018200ff0d7b82 */ /* 0x001e220000000800 */
[----:B------:R-:W-:-:S04]  /*1210*/  IMAD.WIDE.U32 R8, R11, R28, R18 ;  /* 0x0000001c0b087225 */ /* 0x000fc800078e0012 */
[----:B------:R-:W-:Y:S02]  /*1220*/  IMAD R11, R11, R29, R2 ;  /* 0x0000001d0b0b7224 */ /* 0x000fe400078e0202 */
[----:B------:R-:W-:Y:S01]  /*1230*/  IMAD.MOV.U32 R2, RZ, RZ, -0x1 ;  /* 0xffffffffff027424 */ /* 0x000fe200078e00ff */
[----:B------:R-:W3:Y:S01]  /*1240*/  LDC R31, c[0x0][0x658] ;  /* 0x00019600ff1f7b82 */ /* 0x000ee20000000800 */
[----:B------:R-:W-:Y:S01]  /*1250*/  IMAD.IADD R9, R9, 0x1, R11 ;  /* 0x0000000109097824 */ /* 0x000fe200078e020b */
[----:B-1----:R-:W-:-:S04]  /*1260*/  ISETP.NE.U32.AND P0, PT, R32, RZ, PT ;  /* 0x000000ff2000720c */ /* 0x002fc80003f05070 */
[----:B------:R-:W-:Y:S02]  /*1270*/  ISETP.NE.AND.EX P0, PT, R33, RZ, PT, P0 ;  /* 0x000000ff2100720c */ /* 0x000fe40003f05300 */
[----:B------:R-:W1:Y:S01]  /*1280*/  LDC R29, c[0x0][0x600] ;  /* 0x00018000ff1d7b82 */ /* 0x000e620000000800 */
[-CC-:B--2---:R-:W-:Y:S02]  /*1290*/  SHF.R.U64 R27, R8, R10.reuse, R9.reuse ;  /* 0x0000000a081b7219 */ /* 0x184fe40000001209 */
[----:B------:R-:W-:-:S05]  /*12a0*/  SHF.R.U32.HI R8, RZ, R10, R9 ;  /* 0x0000000aff087219 */ /* 0x000fca0000011609 */
[----:B------:R-:W2:Y:S01]  /*12b0*/  LDC R22, c[0x0][0x648] ;  /* 0x00019200ff167b82 */ /* 0x000ea20000000800 */
[-CC-:B0-----:R-:W-:Y:S02]  /*12c0*/  SHF.R.U64 R34, R27, R13.reuse, R8.reuse ;  /* 0x0000000d1b227219 */ /* 0x181fe40000001208 */
[----:B------:R-:W-:-:S05]  /*12d0*/  SHF.R.U32.HI R8, RZ, R13, R8 ;  /* 0x0000000dff087219 */ /* 0x000fca0000011608 */
[----:B------:R-:W0:Y:S01]  /*12e0*/  LDC R24, c[0x0][0x638] ;  /* 0x00018e00ff187b82 */ /* 0x000e220000000800 */
[-CC-:B---3--:R-:W-:Y:S02]  /*12f0*/  SHF.R.U64 R36, R34, R31.reuse, R8.reuse ;  /* 0x0000001f22247219 */ /* 0x188fe40000001208 */
[-C--:B------:R-:W-:Y:S02]  /*1300*/  SHF.L.U32 R2, R2, R31.reuse, RZ ;  /* 0x0000001f02027219 */ /* 0x080fe400000006ff */
[----:B------:R-:W-:Y:S01]  /*1310*/  SHF.R.U32.HI R9, RZ, R31, R8 ;  /* 0x0000001fff097219 */ /* 0x000fe20000011608 */
[----:B------:R-:W-:Y:S01]  /*1320*/  IMAD.MOV.U32 R8, RZ, RZ, R36 ;  /* 0x000000ffff087224 */ /* 0x000fe200078e0024 */
[----:B------:R-:W-:Y:S01]  /*1330*/  LOP3.LUT R15, RZ, R2, RZ, 0x33, !PT ;  /* 0x00000002ff0f7212 */ /* 0x000fe200078e33ff */
[----:B------:R-:W3:Y:S01]  /*1340*/  LDC R28, c[0x0][0x610] ;  /* 0x00018400ff1c7b82 */ /* 0x000ee20000000800 */
[----:B------:R-:W-:Y:S05]  /*1350*/  @!P0 BRA `(.L_x_15) ;  /* 0x0000000000288947 */ /* 0x000fea0003800000 */
[----:B------:R-:W4:Y:S02]  /*1360*/  LDC R13, c[0x0][0x64c] ;  /* 0x00019300ff0d7b82 */ /* 0x000f240000000800 */
[----:B----4-:R-:W-:-:S05]  /*1370*/  IADD3 R13, P0, R36, R13, RZ ;  /* 0x0000000d240d7210 */ /* 0x010fca0007f1e0ff */
        /* <DEDUP_REMOVED lines=8> */
.L_x_15:
[----:B--2---:R-:W-:Y:S01]  /*1400*/  SHF.R.U64 R7, R8, R22, R9 ;  /* 0x0000001608077219 */ /* 0x004fe20000001209 */
[----:B-1----:R-:W-:Y:S01]  /*1410*/  VIADD R8, R29, 0xffffffff ;  /* 0xffffffff1d087836 */ /* 0x002fe20000000000 */
[----:B------:R-:W-:Y:S01]  /*1420*/  SHF.L.U32 R2, R26, R31, RZ ;  /* 0x0000001f1a027219 */ /* 0x000fe200000006ff */
[----:B------:R-:W-:Y:S01]  /*1430*/  @P1 IMAD R21, R25, R20, R6 ;  /* 0x0000001419151224 */ /* 0x000fe200078e0206 */
[----:B------:R-:W-:Y:S01]  /*1440*/  LOP3.LUT R15, R34, R15, RZ, 0xc0, !PT ;  /* 0x0000000f220f7212 */ /* 0x000fe200078ec0ff */
[----:B------:R-:W-:Y:S01]  /*1450*/  IMAD.MOV R9, RZ, RZ, -R7 ;  /* 0x000000ffff097224 */ /* 0x000fe200078e0a07 */
[----:B------:R-:W-:-:S03]  /*1460*/  LOP3.LUT R8, R27, R8, RZ, 0xc0, !PT ;  /* 0x000000081b087212 */ /* 0x000fc600078ec0ff */
[----:B------:R-:W-:Y:S02]  /*1470*/  IMAD R6, R2, R7, R15 ;  /* 0x0000000702067224 */ /* 0x000fe400078e020f */
[----:B0-----:R-:W-:Y:S02]  /*1480*/  IMAD R2, R9, R24, R36 ;  /* 0x0000001809027224 */ /* 0x001fe400078e0224 */
[----:B---3--:R-:W-:Y:S02]  /*1490*/  IMAD R19, R6, R28, R21 ;  /* 0x0000001c06137224 */ /* 0x008fe400078e0215 */
[----:B------:R-:W-:Y:S02]  /*14a0*/  IMAD R2, R2, R29, R8 ;  /* 0x0000001d02027224 */ /* 0x000fe400078e0208 */
[----:B------:R-:W-:-:S03]  /*14b0*/  IMAD.MOV.U32 R6, RZ, RZ, 0x1 ;  /* 0x00000001ff067424 */ /* 0x000fc600078e00ff */
[----:B------:R-:W-:Y:S02]  /*14c0*/  SEL R22, R2, R19, !P1 ;  /* 0x0000001302167207 */ /* 0x000fe40004800000 */
[----:B------:R-:W-:Y:S01]  /*14d0*/  SEL R19, R19, R2, !P1 ;  /* 0x0000000213137207 */ /* 0x000fe20004800000 */
[----:B------:R-:W-:Y:S01]  /*14e0*/  IMAD.MOV.U32 R2, RZ, RZ, R30 ;  /* 0x000000ffff027224 */ /* 0x000fe200078e001e */
[----:B------:R-:W-:-:S07]  /*14f0*/  PRMT R8, R6, 0x7610, R8 ;  /* 0x0000761006087816 */ /* 0x000fce0000000008 */
.L_x_13:
[----:B------:R-:W-:Y:S05]  /*1500*/  @!P2 BRA `(.L_x_16) ;  /* 0x00000000000ca947 */ /* 0x000fea0003800000 */
[----:B------:R-:W-:Y:S01]  /*1510*/  UCGABAR_WAIT ;  /* 0x0000000000007dc7 */ /* 0x000fe20008000000 */
[----:B------:R-:W-:Y:S01]  /*1520*/  CCTL.IVALL ;  /* 0x00000000ff00798f */ /* 0x000fe20002000000 */
[----:B------:R-:W-:Y:S05]  /*1530*/  BRA `(.L_x_17) ;  /* 0x0000000000047947 */ /* 0x000fea0003800000 */
.L_x_16:
[----:B------:R-:W-:Y:S06]  /*1540*/  BAR.SYNC.DEFER_BLOCKING 0x0 ;  /* 0x0000000000007b1d */ /* 0x000fec0000010000 */
.L_x_17:
[----:B------:R-:W-:Y:S05]  /*1550*/  @!P4 BRA `(.L_x_18) ;  /* 0x00000038002cc947 */ /* 0x000fea0003800000 */
[----:B------:R-:W-:-:S13]  /*1560*/  ISETP.GT.U32.AND P0, PT, R35, 0x1, PT ;  /* 0x000000012300780c */ /* 0x000fda0003f04070 */
[----:B------:R-:W-:Y:S05]  /*1570*/  @P0 EXIT ;  /* 0x000000000000094d */ /* 0x000fea0003800000 */
.L_x_19:
[----:B------:R-:W-:-:S08]  /*1580*/  NOP ;  /* 0x0000000000007918 */ /* 0x000fd00000000000 */
[----:B------:R-:W1:Y:S02]  /*1590*/  USETMAXREG.TRY_ALLOC.CTAPOOL UP0, 0xe8 ;  /* 0x000000e8000079c8 */ /* 0x000e640008000600 */
[----:B-1----:R-:W-:-:S13]  /*15a0*/  PLOP3.LUT P0, PT, PT, PT, UP0, 0x80, 0x0 ;  /* 0x000000000000781c */ /* 0x002fda0003f0f008 */
[----:B------:R-:W-:Y:S05]  /*15b0*/  @!P0 BRA `(.L_x_19) ;  /* 0xfffffffc00f08947 */ /* 0x000fea000383ffff */
[----:B------:R-:W-:-:S13]  /*15c0*/  LOP3.LUT P0, RZ, R8, 0xff, RZ, 0xc0, !PT ;  /* 0x000000ff08ff7812 */ /* 0x000fda000780c0ff */
[----:B------:R-:W-:Y:S05]  /*15d0*/  @!P0 EXIT ;  /* 0x000000000000894d */ /* 0x000fea0003800000 */
[----:B------:R-:W1:Y:S01]  /*15e0*/  S2UR UR4, SR_CgaCtaId ;  /* 0x00000000000479c3 */ /* 0x000e620000008800 */
[----:B------:R-:W-:Y:S01]  /*15f0*/  VIADD R14, R14, 0xffffffff ;  /* 0xffffffff0e0e7836 */ /* 0x000fe20000000000 */
[CC--:B------:R-:W-:Y:S01]  /*1600*/  LEA.HI R4, R0.reuse, R3.reuse, RZ, 0x2 ;  /* 0x0000000300047211 */ /* 0x0c0fe200078f10ff */
[----:B------:R-:W-:Y:S01]  /*1610*/  UMOV UR41, 0x400 ;  /* 0x0000040000297882 */ /* 0x000fe20000000000 */
[----:B------:R-:W-:Y:S01]  /*1620*/  LEA.HI R0, R0, R3, RZ, 0x5 ;  /* 0x0000000300007211 */ /* 0x000fe200078f28ff */
[----:B------:R-:W-:Y:S01]  /*1630*/  UISETP.LT.AND UP0, UPT, UR40, 0x1, UPT ;  /* 0x000000012800788c */ /* 0x000fe2000bf01270 */
[----:B------:R-:W-:Y:S01]  /*1640*/  R2UR UR42, R14 ;  /* 0x000000000e2a72ca */ /* 0x000fe200000e0000 */
[----:B------:R-:W-:Y:S01]  /*1650*/  ULDC UR6, c[0x0][0x284] ;  /* 0x0000a10000067ab9 */ /* 0x000fe20000000800 */
[--C-:B------:R-:W-:Y:S01]  /*1660*/  SHF.R.S32.HI R60, RZ, 0x2, R4.reuse ;  /* 0x00000002ff3c7819 */ /* 0x100fe20000011404 */
[----:B------:R-:W-:Y:S01]  /*1670*/  USEL UR43, UR40, 0x1, UP0 ;  /* 0x00000001282b7887 */ /* 0x000fe20008000000 */
[----:B------:R-:W-:Y:S01]  /*1680*/  SHF.R.S32.HI R5, RZ, 0x1f, R4 ;  /* 0x0000001fff057819 */ /* 0x000fe20000011404 */
[----:B------:R-:W-:Y:S01]  /*1690*/  USHF.L.U32 UR46, UR40, 0x1, URZ ;  /* 0x00000001282e7899 */ /* 0x000fe2000800063f */
[----:B------:R-:W-:Y:S01]  /*16a0*/  LOP3.LUT R62, R4, 0xfffffffc, RZ, 0xc0, !PT ;  /* 0xfffffffc043e7812 */ /* 0x000fe200078ec0ff */
[----:B------:R-:W-:Y:S01]  /*16b0*/  UIADD3 UR43, -UR43, UR40, URZ ;  /* 0x000000282b2b7290 */ /* 0x000fe2000fffe13f */
[----:B------:R-:W-:-:S02]  /*16c0*/  LEA.HI R5, R5, R60, RZ, 0x3 ;  /* 0x0000003c05057211 */ /* 0x000fc400078f18ff */
[----:B------:R-:W-:Y:S01]  /*16d0*/  ISETP.NE.AND P0, PT, R14, RZ, PT ;  /* 0x000000ff0e00720c */ /* 0x000fe20003f05270 */
[----:B------:R-:W-:Y:S01]  /*16e0*/  IMAD.IADD R62, R3, 0x1, -R62 ;  /* 0x00000001033e7824 */ /* 0x000fe200078e0a3e */
[----:B------:R-:W-:Y:S01]  /*16f0*/  LOP3.LUT R5, R5, 0xfffffff8, RZ, 0xc0, !PT ;  /* 0xfffffff805057812 */ /* 0x000fe200078ec0ff */
[----:B------:R-:W-:Y:S01]  /*1700*/  USHF.L.U32 UR42, UR42, 0x3, URZ ;  /* 0x000000032a2a7899 */ /* 0x000fe2000800063f */
[----:B------:R-:W-:Y:S02]  /*1710*/  LOP3.LUT R72, R16, 0x1, RZ, 0xfc, !PT ;  /* 0x0000000110487812 */ /* 0x000fe400078efcff */
[----:B------:R-:W-:Y:S01]  /*1720*/  SEL R73, RZ, 0x1, P0 ;  /* 0x00000001ff497807 */ /* 0x000fe20000000000 */
[----:B------:R-:W-:Y:S01]  /*1730*/  IMAD.IADD R60, R60, 0x1, -R5 ;  /* 0x000000013c3c7824 */ /* 0x000fe200078e0a05 */
[----:B-1----:R-:W-:Y:S01]  /*1740*/  ULEA UR41, UR4, UR41, 0x18 ;  /* 0x0000002904297291 */ /* 0x002fe2000f8ec03f */
[----:B------:R-:W-:Y:S01]  /*1750*/  SHF.R.S32.HI R5, RZ, 0x5, R0 ;  /* 0x00000005ff057819 */ /* 0x000fe20000011400 */
[----:B------:R-:W-:-:S02]  /*1760*/  IMAD.U32 R64, RZ, RZ, UR42 ;  /* 0x0000002aff407e24 */ /* 0x000fc4000f8e00ff */
[----:B------:R-:W-:Y:S01]  /*1770*/  UIADD3 UR47, UR41, 0xf0, URZ ;  /* 0x000000f0292f7890 */ /* 0x000fe2000fffe03f */
[--C-:B------:R-:W-:Y:S01]  /*1780*/  SHF.R.S32.HI R61, RZ, 0x1f, R60.reuse ;  /* 0x0000001fff3d7819 */ /* 0x100fe2000001143c */
[----:B------:R-:W-:Y:S01]  /*1790*/  UIADD3 UR4, UR41, 0x200, URZ ;  /* 0x0000020029047890 */ /* 0x000fe2000fffe03f */
[C-C-:B------:R-:W-:Y:S01]  /*17a0*/  IMAD R67, R5.reuse, -0x10, -R60.reuse ;  /* 0xfffffff005437824 */ /* 0x140fe200078e0a3c */
[----:B------:R-:W-:Y:S01]  /*17b0*/  UIADD3 UR5, UR41, 0x1c200, URZ ;  /* 0x0001c20029057890 */ /* 0x000fe2000fffe03f */
[C---:B------:R-:W-:Y:S01]  /*17c0*/  LOP3.LUT R66, R64.reuse, 0x8, RZ, 0xc0, !PT ;  /* 0x0000000840427812 */ /* 0x040fe200078ec0ff */
[----:B------:R-:W-:Y:S01]  /*17d0*/  USHF.R.U32.HI UR4, URZ, 0x4, UR4 ;  /* 0x000000043f047899 */ /* 0x000fe20008011604 */
[----:B------:R-:W-:Y:S01]  /*17e0*/  IMAD.U32 R63, RZ, RZ, UR47 ;  /* 0x0000002fff3f7e24 */ /* 0x000fe2000f8e00ff */
[----:B------:R-:W-:Y:S01]  /*17f0*/  USHF.R.U32.HI UR5, URZ, 0x4, UR5 ;  /* 0x000000043f057899 */ /* 0x000fe20008011605 */
[----:B------:R-:W-:Y:S01]  /*1800*/  IMAD.WIDE R60, R5, 0x10, R60 ;  /* 0x00000010053c7825 */ /* 0x000fe200078e023c */
[----:B------:R-:W-:Y:S01]  /*1810*/  ULOP3.LUT UR4, UR4, 0x3fff, URZ, 0xc0, !UPT ;  /* 0x00003fff04047892 */ /* 0x000fe2000f8ec03f */
[----:B------:R-:W-:Y:S01]  /*1820*/  LOP3.LUT R64, R64, 0x8, RZ, 0xc, !PT ;  /* 0x0000000840407812 */ /* 0x000fe200078e0cff */
[----:B------:R-:W-:Y:S01]  /*1830*/  ULOP3.LUT UR5, UR5, 0x3fff, URZ, 0xc0, !UPT ;  /* 0x00003fff05057892 */ /* 0x000fe2000f8ec03f */
[----:B------:R-:W-:Y:S01]  /*1840*/  VIADD R65, R63, UR42 ;  /* 0x0000002a3f417c36 */ /* 0x000fe20008000000 */
[----:B------:R-:W-:Y:S01]  /*1850*/  LOP3.LUT R66, R66, 0x18, RZ, 0x3c, !PT ;  /* 0x0000001842427812 */ /* 0x000fe200078e3cff */
[----:B------:R-:W-:Y:S01]  /*1860*/  VIADD R67, R67, UR6 ;  /* 0x0000000643437c36 */ /* 0x000fe20008000000 */
[----:B------:R-:W-:-:S02]  /*1870*/  ULOP3.LUT UR44, UR4, 0x10000, URZ, 0xfc, !UPT ;  /* 0x00010000042c7892 */ /* 0x000fc4000f8efc3f */
[----:B------:R-:W-:-:S12]  /*1880*/  ULOP3.LUT UR45, UR5, 0x10000, URZ, 0xfc, !UPT ;  /* 0x00010000052d7892 */ /* 0x000fd8000f8efc3f */
.L_x_105:
[----:B------:R-:W-:Y:S01]  /*1890*/  SHF.L.U32 R0, R73, 0x1f, RZ ;  /* 0x0000001f49007819 */ /* 0x000fe200000006ff */
[----:B------:R-:W-:Y:S02]  /*18a0*/  ULDC UR4, c[0x0][0x28c] ;  /* 0x0000a30000047ab9 */ /* 0x000fe40000000800 */
[----:B------:R-:W-:Y:S01]  /*18b0*/  ISETP.LT.AND P1, PT, RZ, UR4, PT ;  /* 0x00000004ff007c0c */ /* 0x000fe2000bf21270 */
[----:B-1----:R-:W1:Y:S02]  /*18c0*/  SYNCS.PHASECHK.TRANS64.TRYWAIT P0, [R63+UR42], R0 ;  /* 0x000000003f0075a7 */ /* 0x002e64000800016a */
[----:B-1-34-:R-:W-:Y:S10]  /*18d0*/  @!P0 BRA `(.L_x_20) ;  /* 0x0000004c000c8947 */ /* 0x01aff40003800000 */
.L_x_137:
[----:B------:R-:W-:Y:S05]  /*18e0*/  @P1 BRA `(.L_x_21) ;  /* 0x0000000000401947 */ /* 0x000fea0003800000 */
[----:B-1----:R-:W-:Y:S01]  /*18f0*/  MOV R0, 0x0 ;  /* 0x0000000000007802 */ /* 0x002fe20000000f00 */
[----:B------:R-:W-:Y:S01]  /*1900*/  ULDC.64 UR4, c[0x4][0x68] ;  /* 0x01001a0000047ab9 */ /* 0x000fe20000000a00 */
[----:B------:R-:W-:Y:S01]  /*1910*/  ULDC.64 UR6, c[0x4][0x8] ;  /* 0x0100020000067ab9 */ /* 0x000fe20000000a00 */
[----:B------:R-:W-:Y:S01]  /*1920*/  IMAD.U32 R4, RZ, RZ, UR4 ;  /* 0x00000004ff047e24 */ /* 0x000fe2000f8e00ff */
[----:B------:R1:W2:Y:S01]  /*1930*/  LDC.64 R14, c[0x4][R0] ;  /* 0x01000000000e7b82 */ /* 0x0002a20000000a00 */
[----:B------:R-:W-:Y:S01]  /*1940*/  IMAD.U32 R5, RZ, RZ, UR5 ;  /* 0x00000005ff057e24 */ /* 0x000fe2000f8e00ff */
[----:B------:R-:W-:Y:S01]  /*1950*/  ULDC.64 UR4, c[0x4][0x70] ;  /* 0x01001c0000047ab9 */ /* 0x000fe20000000a00 */
[----:B------:R-:W-:Y:S02]  /*1960*/  IMAD.U32 R10, RZ, RZ, UR6 ;  /* 0x00000006ff0a7e24 */ /* 0x000fe4000f8e00ff */
[----:B------:R-:W-:Y:S02]  /*1970*/  IMAD.U32 R6, RZ, RZ, UR4 ;  /* 0x00000004ff067e24 */ /* 0x000fe4000f8e00ff */
[----:B------:R-:W-:-:S02]  /*1980*/  IMAD.U32 R7, RZ, RZ, UR5 ;  /* 0x00000005ff077e24 */ /* 0x000fc4000f8e00ff */
[----:B------:R-:W-:Y:S02]  /*1990*/  IMAD.U32 R11, RZ, RZ, UR7 ;  /* 0x00000007ff0b7e24 */ /* 0x000fe4000f8e00ff */
[----:B------:R-:W-:Y:S02]  /*19a0*/  IMAD.MOV.U32 R8, RZ, RZ, 0x1e1 ;  /* 0x000001e1ff087424 */ /* 0x000fe400078e00ff */
[----:B0-----:R-:W-:Y:S02]  /*19b0*/  IMAD.MOV.U32 R12, RZ, RZ, 0x1 ;  /* 0x00000001ff0c7424 */ /* 0x001fe400078e00ff */
[----:B-1----:R-:W-:-:S07]  /*19c0*/  IMAD.MOV.U32 R13, RZ, RZ, RZ ;  /* 0x000000ffff0d7224 */ /* 0x002fce00078e00ff */
[----:B------:R-:W-:-:S07]  /*19d0*/  LEPC R20, `(.L_x_21) ;  /* 0x000000001014794e */ /* 0x000fce0000000000 */
[----:B--2--5:R-:W-:Y:S05]  /*19e0*/  CALL.ABS.NOINC R14 ;  /* 0x000000000e007343 */ /* 0x024fea0003c00000 */
.L_x_21:
[----:B------:R-:W-:-:S13]  /*19f0*/  ISETP.NE.AND P0, PT, R72, 0x3, PT ;  /* 0x000000034800780c */ /* 0x000fda0003f05270 */
[----:B------:R-:W-:Y:S05]  /*1a00*/  @!P0 BRA `(.L_x_22) ;  /* 0x0000000000048947 */ /* 0x000fea0003800000 */
[----:B------:R-:W-:Y:S01]  /*1a10*/  BPT.TRAP 0x1 ;  /* 0x000000040000795c */ /* 0x000fe20000300000 */
.L_x_22:
[----:B------:R-:W-:Y:S02]  /*1a20*/  IMAD.U32 R3, RZ, RZ, UR38 ;  /* 0x00000026ff037e24 */ /* 0x000fe4000f8e00ff */
[----:B-1----:R-:W-:-:S03]  /*1a30*/  IMAD.U32 R0, RZ, RZ, UR39 ;  /* 0x00000027ff007e24 */ /* 0x002fc6000f8e00ff */
[----:B------:R-:W-:Y:S02]  /*1a40*/  LEA R3, R3, UR41, 0x3 ;  /* 0x0000002903037c11 */ /* 0x000fe4000f8e18ff */
[----:B------:R-:W-:-:S04]  /*1a50*/  SHF.L.U32 R0, R0, 0x1f, RZ ;  /* 0x0000001f00007819 */ /* 0x000fc800000006ff */
[----:B------:R1:W2:Y:S01]  /*1a60*/  SYNCS.PHASECHK.TRANS64.TRYWAIT P1, [R3+URZ], R0 ;  /* 0x00000000030075a7 */ /* 0x0002a2000802017f */
[----:B------:R-:W-:Y:S05]  /*1a70*/  @!P0 BRA `(.L_x_23) ;  /* 0x0000000000048947 */ /* 0x000fea0003800000 */
[----:B------:R-:W-:Y:S01]  /*1a80*/  BPT.TRAP 0x1 ;  /* 0x000000040000795c */ /* 0x000fe20000300000 */
.L_x_23:
[----:B--2---:R-:W-:Y:S05]  /*1a90*/  @P1 BRA `(.L_x_24) ;  /* 0x0000000000081947 */ /* 0x004fea0003800000 */
[----:B------:R-:W2:Y:S02]  /*1aa0*/  SYNCS.PHASECHK.TRANS64.TRYWAIT P1, [R3+URZ], R0 ;  /* 0x00000000030075a7 */ /* 0x000ea4000802017f */
[----:B--2---:R-:W-:Y:S05]  /*1ab0*/  @!P1 BRA `(.L_x_25) ;  /* 0x0000004800a89947 */ /* 0x004fea0003800000 */
.L_x_24:
[----:B------:R-:W-:Y:S05]  /*1ac0*/  WARPSYNC.ALL ;  /* 0x0000000000007948 */ /* 0x000fea0003800000 */
[----:B------:R-:W-:Y:S01]  /*1ad0*/  ULEA UR8, UR38, UR44, 0x9 ;  /* 0x0000002c26087291 */ /* 0x000fe2000f8e483f */
[----:B------:R-:W-:Y:S01]  /*1ae0*/  WARPGROUP.ARRIVE ;  /* 0x00000000000079c5 */ /* 0x000fe20000000000 */
[----:B------:R-:W-:Y:S01]  /*1af0*/  ULEA UR9, UR38, UR45, 0x9 ;  /* 0x0000002d26097291 */ /* 0x000fe2000f8e483f */
[----:B-12---:R-:W-:Y:S01]  /*1b00*/  IMAD.U32 R0, RZ, RZ, UR43 ;  /* 0x0000002bff007e24 */ /* 0x006fe2000f8e00ff */
[----:B------:R-:W-:Y:S01]  /*1b10*/  UMOV UR5, 0x40000040 ;  /* 0x4000004000057882 */ /* 0x000fe20000000000 */
[----:B------:R-:W-:-:S02]  /*1b20*/  UMOV UR7, 0x40000040 ;  /* 0x4000004000077882 */ /* 0x000fc40000000000 */
[----:B------:R-:W-:Y:S01]  /*1b30*/  UMOV UR4, UR8 ;  /* 0x0000000800047c82 */ /* 0x000fe20008000000 */
[----:B------:R-:W-:Y:S01]  /*1b40*/  ISETP.GE.AND P1, PT, R0, 0x1, PT ;  /* 0x000000010000780c */ /* 0x000fe20003f26270 */
[----:B------:R-:W-:Y:S02]  /*1b50*/  UMOV UR6, UR9 ;  /* 0x0000000900067c82 */ /* 0x000fe40008000000 */
[----:B------:R-:W-:Y:S01]  /*1b60*/  HGMMA.64x64x16.F32.BF16 R24, gdesc[UR4], RZ, !UPT, gsb0 ;  /* 0x00e00000041879f0 */ /* 0x000fe2000c0018ff */
[----:B------:R-:W-:Y:S02]  /*1b70*/  UIADD3 UR4, UR8, 0x2, URZ ;  /* 0x0000000208047890 */ /* 0x000fe4000fffe03f */
[----:B------:R-:W-:Y:S01]  /*1b80*/  UIADD3 UR6, UR9, 0x2, URZ ;  /* 0x0000000209067890 */ /* 0x000fe2000fffe03f */
[----:B------:R-:W-:Y:S01]  /*1b90*/  UMOV UR5, 0x40000040 ;  /* 0x4000004000057882 */ /* 0x000fe20000000000 */
[----:B------:R-:W-:Y:S01]  /*1ba0*/  UMOV UR7, 0x40000040 ;  /* 0x4000004000077882 */ /* 0x000fe20000000000 */
[----:B------:R-:W-:-:S02]  /*1bb0*/  WARPGROUP.DEPBAR.LE gsb0, 0x0 ;  /* 0x00008000000079c5 */ /* 0x000fc40000010000 */
[----:B------:R-:W-:-:S06]  /*1bc0*/  WARPGROUP.ARRIVE ;  /* 0x00000000000079c5 */ /* 0x000fcc0000000000 */
[----:B------:R-:W-:Y:S01]  /*1bd0*/  HGMMA.64x64x16.F32.BF16 R24, gdesc[UR4], R24, gsb0 ;  /* 0x00e00000041879f0 */ /* 0x000fe20008001818 */
[----:B------:R-:W-:Y:S02]  /*1be0*/  UIADD3 UR4, UR8, 0x4, URZ ;  /* 0x0000000408047890 */ /* 0x000fe4000fffe03f */
[----:B------:R-:W-:Y:S01]  /*1bf0*/  UIADD3 UR6, UR9, 0x4, URZ ;  /* 0x0000000409067890 */ /* 0x000fe2000fffe03f */
[----:B------:R-:W-:Y:S01]  /*1c00*/  UMOV UR5, 0x40000040 ;  /* 0x4000004000057882 */ /* 0x000fe20000000000 */
[----:B------:R-:W-:Y:S01]  /*1c10*/  UMOV UR7, 0x40000040 ;  /* 0x4000004000077882 */ /* 0x000fe20000000000 */
[----:B------:R-:W-:Y:S02]  /*1c20*/  WARPGROUP.DEPBAR.LE gsb0, 0x0 ;  /* 0x00008000000079c5 */ /* 0x000fe40000010000 */
        /* <DEDUP_REMOVED lines=8> */
[----:B------:R-:W-:Y:S03]  /*1cb0*/  HGMMA.64x64x16.F32.BF16 R24, gdesc[UR4], R24, gsb0 ;  /* 0x00e00000041879f0 */ /* 0x000fe60008001818 */
[----:B------:R-:W-:Y:S02]  /*1cc0*/  WARPGROUP.DEPBAR.LE gsb0, 0x0 ;  /* 0x00008000000079c5 */ /* 0x000fe40000010000 */
[----:B------:R-:W-:Y:S05]  /*1cd0*/  @!P1 BRA `(.L_x_26) ;  /* 0x0000000400149947 */ /* 0x000fea0003800000 */
[----:B------:R-:W-:Y:S01]  /*1ce0*/  UIADD3 UR4, UR38, 0x1, URZ ;  /* 0x0000000126047890 */ /* 0x000fe2000fffe03f */
[----:B------:R-:W-:Y:S02]  /*1cf0*/  IMAD.U32 R0, RZ, RZ, UR43 ;  /* 0x0000002bff007e24 */ /* 0x000fe4000f8e00ff */
[----:B------:R-:W-:Y:S01]  /*1d00*/  IMAD.U32 R3, RZ, RZ, UR38 ;  /* 0x00000026ff037e24 */ /* 0x000fe2000f8e00ff */
[----:B------:R-:W-:-:S04]  /*1d10*/  UISETP.NE.AND UP0, UPT, UR4, 0xe, UPT ;  /* 0x0000000e0400788c */ /* 0x000fc8000bf05270 */
[----:B------:R-:W-:Y:S02]  /*1d20*/  USEL UR5, URZ, 0x1, UP0 ;  /* 0x000000013f057887 */ /* 0x000fe40008000000 */
[----:B------:R-:W-:Y:S02]  /*1d30*/  USEL UR8, UR4, URZ, UP0 ;  /* 0x0000003f04087287 */ /* 0x000fe40008000000 */
[----:B------:R-:W-:-:S06]  /*1d40*/  ULOP3.LUT UR5, UR39, UR5, URZ, 0x3c, !UPT ;  /* 0x0000000527057292 */ /* 0x000fcc000f8e3c3f */
[----:B------:R-:W-:-:S07]  /*1d50*/  IMAD.U32 R6, RZ, RZ, UR5 ;  /* 0x00000005ff067e24 */ /* 0x000fce000f8e00ff */
.L_x_33:
[----:B------:R-:W-:Y:S05]  /*1d60*/  @!P0 BRA `(.L_x_27) ;  /* 0x0000000000048947 */ /* 0x000fea0003800000 */
[----:B------:R-:W-:Y:S01]  /*1d70*/  BPT.TRAP 0x1 ;  /* 0x000000040000795c */ /* 0x000fe20000300000 */
.L_x_27:
[----:B------:R-:W-:Y:S01]  /*1d80*/  ULEA UR4, UR8, UR41, 0x3 ;  /* 0x0000002908047291 */ /* 0x000fe2000f8e183f */
[----:B------:R-:W-:-:S08]  /*1d90*/  SHF.L.U32 R4, R6, 0x1f, RZ ;  /* 0x0000001f06047819 */ /* 0x000fd000000006ff */
[----:B------:R1:W2:Y:S01]  /*1da0*/  SYNCS.PHASECHK.TRANS64.TRYWAIT P1, [UR4], R4 ;  /* 0x00000004ff0075a7 */ /* 0x0002a20008020144 */
[----:B------:R-:W-:Y:S05]  /*1db0*/  @!P0 BRA `(.L_x_28) ;  /* 0x0000000000048947 */ /* 0x000fea0003800000 */
[----:B------:R-:W-:Y:S01]  /*1dc0*/  BPT.TRAP 0x1 ;  /* 0x000000040000795c */ /* 0x000fe20000300000 */
.L_x_28:
[----:B--2---:R-:W-:Y:S05]  /*1dd0*/  @P1 BRA `(.L_x_29) ;  /* 0x0000000000081947 */ /* 0x004fea0003800000 */
[----:B------:R-:W2:Y:S02]  /*1de0*/  SYNCS.PHASECHK.TRANS64.TRYWAIT P1, [UR4], R4 ;  /* 0x00000004ff0075a7 */ /* 0x000ea40008020144 */
[----:B--2---:R-:W-:Y:S05]  /*1df0*/  @!P1 BRA `(.L_x_30) ;  /* 0x0000004400ec9947 */ /* 0x004fea0003800000 */
.L_x_29:
[----:B------:R-:W-:Y:S01]  /*1e00*/  ULEA UR9, UR8, UR44, 0x9 ;  /* 0x0000002c08097291 */ /* 0x000fe2000f8e483f */
[----:B------:R-:W-:Y:S01]  /*1e10*/  WARPGROUP.ARRIVE ;  /* 0x00000000000079c5 */ /* 0x000fe20000000000 */
[----:B------:R-:W-:Y:S01]  /*1e20*/  ULEA UR10, UR8, UR45, 0x9 ;  /* 0x0000002d080a7291 */ /* 0x000fe2000f8e483f */
[----:B------:R-:W-:Y:S01]  /*1e30*/  UMOV UR5, 0x40000040 ;  /* 0x4000004000057882 */ /* 0x000fe20000000000 */
[----:B------:R-:W-:-:S03]  /*1e40*/  UMOV UR7, 0x40000040 ;  /* 0x4000004000077882 */ /* 0x000fc60000000000 */
[----:B------:R-:W-:Y:S02]  /*1e50*/  UMOV UR4, UR9 ;  /* 0x0000000900047c82 */ /* 0x000fe40008000000 */
[----:B------:R-:W-:Y:S02]  /*1e60*/  UMOV UR6, UR10 ;  /* 0x0000000a00067c82 */ /* 0x000fe40008000000 */
[----:B------:R-:W-:Y:S01]  /*1e70*/  HGMMA.64x64x16.F32.BF16 R24, gdesc[UR4], R24, gsb0 ;  /* 0x00e00000041879f0 */ /* 0x000fe20008001818 */
        /* <DEDUP_REMOVED lines=23> */
[----:B------:R-:W-:Y:S01]  /*1ff0*/  BPT.TRAP 0x1 ;  /* 0x000000040000795c */ /* 0x000fe20000300000 */
.L_x_31:
[----:B------:R-:W-:-:S13]  /*2000*/  ISETP.NE.AND P1, PT, R57, RZ, PT ;  /* 0x000000ff3900720c */ /* 0x000fda0003f25270 */
[----:B-12---:R-:W-:-:S05]  /*2010*/  @P1 LEA R4, R3, UR41, 0x3 ;  /* 0x0000002903041c11 */ /* 0x006fca000f8e18ff */
[----:B------:R-:W-:-:S05]  /*2020*/  @P1 VIADD R5, R4, 0x70 ;  /* 0x0000007004051836 */ /* 0x000fca0000000000 */
[----:B------:R-:W-:-:S04]  /*2030*/  @P1 PRMT R5, R56, 0x654, R5 ;  /* 0x0000065438051816 */ /* 0x000fc80000000005 */
[----:B------:R1:W-:Y:S01]  /*2040*/  @P1 SYNCS.ARRIVE.TRANS64.RED.A1T0 RZ, [R5+URZ], RZ ;  /* 0x000000ff05ff19a7 */ /* 0x0003e2000810043f */
[----:B------:R-:W-:-:S13]  /*2050*/  ISETP.GT.U32.AND P1, PT, R16, 0x1, PT ;  /* 0x000000011000780c */ /* 0x000fda0003f24070 */
[----:B-1----:R-:W-:Y:S05]  /*2060*/  @P1 BRA `(.L_x_32) ;  /* 0x0000000000041947 */ /* 0x002fea0003800000 */
[----:B------:R-:W-:Y:S01]  /*2070*/  BPT.TRAP 0x1 ;  /* 0x000000040000795c */ /* 0x000fe20000300000 */
.L_x_32:
[----:B------:R-:W-:Y:S01]  /*2080*/  UIADD3 UR8, UR8, 0x1, URZ ;  /* 0x0000000108087890 */ /* 0x000fe2000fffe03f */
[C---:B------:R-:W-:Y:S01]  /*2090*/  ISETP.GT.AND P2, PT, R0.reuse, 0x1, PT ;  /* 0x000000010000780c */ /* 0x040fe20003f44270 */
[----:B------:R-:W-:Y:S02]  /*20a0*/  VIADD R3, R3, 0x1 ;  /* 0x0000000103037836 */ /* 0x000fe40000000000 */
[----:B------:R-:W-:Y:S01]  /*20b0*/  UISETP.NE.AND UP0, UPT, UR8, 0xe, UPT ;  /* 0x0000000e0800788c */ /* 0x000fe2000bf05270 */
[----:B------:R-:W-:Y:S02]  /*20c0*/  VIADD R0, R0, 0xffffffff ;  /* 0xffffffff00007836 */ /* 0x000fe40000000000 */
[C---:B------:R-:W-:Y:S01]  /*20d0*/  ISETP.NE.AND P1, PT, R3.reuse, 0xe, PT ;  /* 0x0000000e0300780c */ /* 0x040fe20003f25270 */
[----:B------:R-:W-:Y:S02]  /*20e0*/  USEL UR4, URZ, 0x1, UP0 ;  /* 0x000000013f047887 */ /* 0x000fe40008000000 */
[----:B------:R-:W-:Y:S01]  /*20f0*/  USEL UR8, UR8, URZ, UP0 ;  /* 0x0000003f08087287 */ /* 0x000fe20008000000 */
[----:B------:R-:W-:-:S03]  /*2100*/  SEL R3, R3, RZ, P1 ;  /* 0x000000ff03037207 */ /* 0x000fc60000800000 */
[----:B------:R-:W-:Y:S01]  /*2110*/  LOP3.LUT R6, R6, UR4, RZ, 0x3c, !PT ;  /* 0x0000000406067c12 */ /* 0x000fe2000f8e3cff */
[----:B------:R-:W-:Y:S07]  /*2120*/  @P2 BRA `(.L_x_33) ;  /* 0xfffffffc000c2947 */ /* 0x000fee000383ffff */
.L_x_26:
[----:B------:R-:W1:Y:S01]  /*2130*/  LDC R0, c[0x0][0x28c] ;  /* 0x0000a300ff007b82 */ /* 0x000e620000000800 */
[----:B------:R2:W-:Y:S01]  /*2140*/  SYNCS.ARRIVE.TRANS64.A1T0 RZ, [R64+UR47], RZ ;  /* 0x000000ff40ff79a7 */ /* 0x0005e2000810002f */
[----:B-1----:R-:W-:-:S13]  /*2150*/  ISETP.GE.AND P1, PT, R0, 0x1, PT ;  /* 0x000000010000780c */ /* 0x002fda0003f26270 */
[----:B--2---:R-:W-:Y:S05]  /*2160*/  @!P1 BRA `(.L_x_34) ;  /* 0x00000000004c9947 */ /* 0x004fea0003800000 */
[----:B------:R-:W-:Y:S05]  /*2170*/  @!P0 BRA `(.L_x_35) ;  /* 0x0000000000048947 */ /* 0x000fea0003800000 */
[----:B------:R-:W-:Y:S01]  /*2180*/  BPT.TRAP 0x1 ;  /* 0x000000040000795c */ /* 0x000fe20000300000 */
.L_x_35:
[----:B------:R-:W-:Y:S01]  /*2190*/  ISETP.NE.AND P0, PT, R57, RZ, PT ;  /* 0x000000ff3900720c */ /* 0x000fe20003f05270 */
[----:B------:R-:W-:Y:S01]  /*21a0*/  BSSY B0, `(.L_x_36) ;  /* 0x000000d000007945 */ /* 0x000fe20003800000 */
[----:B------:R-:W-:-:S11]  /*21b0*/  ISETP.GT.U32.AND P1, PT, R16, 0x1, PT ;  /* 0x000000011000780c */ /* 0x000fd60003f24070 */
[----:B------:R-:W-:Y:S05]  /*21c0*/  @!P0 BRA `(.L_x_37) ;  /* 0x0000000000288947 */ /* 0x000fea0003800000 */
[----:B------:R-:W-:-:S04]  /*21d0*/  UIADD3 UR6, UR43, UR38, URZ ;  /* 0x000000262b067290 */ /* 0x000fc8000fffe03f */
[----:B------:R-:W-:-:S04]  /*21e0*/  USHF.R.U32.HI UR4, URZ, 0x1, UR6 ;  /* 0x000000013f047899 */ /* 0x000fc80008011606 */
[----:B------:R-:W-:-:S04]  /*21f0*/  UIMAD.WIDE.U32 UR4, UR4, -0x6db6db6d, URZ ;  /* 0x92492493040478a5 */ /* 0x000fc8000f8e003f */
[----:B------:R-:W-:-:S04]  /*2200*/  USHF.R.U32.HI UR4, URZ, 0x2, UR5 ;  /* 0x000000023f047899 */ /* 0x000fc80008011605 */
[----:B------:R-:W-:-:S04]  /*2210*/  UIMAD UR6, UR4, -0xe, UR6 ;  /* 0xfffffff2040678a4 */ /* 0x000fc8000f8e0206 */
[----:B------:R-:W-:-:S04]  /*2220*/  ULEA UR6, UR6, UR41, 0x3 ;  /* 0x0000002906067291 */ /* 0x000fc8000f8e183f */
[----:B------:R-:W-:-:S06]  /*2230*/  UIADD3 UR6, UR6, 0x70, URZ ;  /* 0x0000007006067890 */ /* 0x000fcc000fffe03f */
[----:B------:R-:W-:-:S05]  /*2240*/  IMAD.U32 R3, RZ, RZ, UR6 ;  /* 0x00000006ff037e24 */ /* 0x000fca000f8e00ff */
[----:B------:R-:W-:-:S04]  /*2250*/  PRMT R0, R56, 0x654, R3 ;  /* 0x0000065438007816 */ /* 0x000fc80000000003 */
[----:B------:R1:W-:Y:S03]  /*2260*/  SYNCS.ARRIVE.TRANS64.RED.A1T0 RZ, [R0+URZ], RZ ;  /* 0x000000ff00ff79a7 */ /* 0x0003e6000810043f */
.L_x_37:
[----:B------:R-:W-:Y:S05]  /*2270*/  BSYNC B0 ;  /* 0x0000000000007941 */ /* 0x000fea0003800000 */
.L_x_36:
[----:B------:R-:W-:Y:S05]  /*2280*/  @P1 BRA `(.L_x_34) ;  /* 0x0000000000041947 */ /* 0x000fea0003800000 */
[----:B------:R-:W-:Y:S01]  /*2290*/  BPT.TRAP 0x1 ;  /* 0x000000040000795c */ /* 0x000fe20000300000 */
.L_x_34:
[----:B-1----:R-:W-:Y:S01]  /*22a0*/  SHF.L.U32 R0, R73, 0x1f, RZ ;  /* 0x0000001f49007819 */ /* 0x002fe200000006ff */
[----:B------:R-:W-:Y:S01]  /*22b0*/  UIADD3 UR38, UR46, UR38, URZ ;  /* 0x000000262e267290 */ /* 0x000fe2000fffe03f */
[----:B------:R-:W1:Y:S01]  /*22c0*/  LDC R7, c[0x0][0x288] ;  /* 0x0000a200ff077b82 */ /* 0x000e620000000800 */
[----:B------:R-:W-:Y:S01]  /*22d0*/  UISETP.GE.U32.AND UP1, UPT, UR46, 0xe, UPT ;  /* 0x0000000e2e00788c */ /* 0x000fe2000bf26070 */
[----:B------:R-:W-:Y:S01]  /*22e0*/  IMAD.SHL.U32 R8, R62, 0x2, RZ ;  /* 0x000000023e087824 */ /* 0x000fe200078e00ff */
[----:B------:R-:W-:Y:S02]  /*22f0*/  UISETP.GT.U32.AND UP0, UPT, UR38, 0xd, UPT ;  /* 0x0000000d2600788c */ /* 0x000fe4000bf04070 */
[----:B------:R-:W-:Y:S02]  /*2300*/  USHF.R.U32.HI UR4, URZ, 0x1, UR38 ;  /* 0x000000013f047899 */ /* 0x000fe40008011626 */
[----:B------:R-:W-:Y:S01]  /*2310*/  UISETP.LT.U32.AND UP0, UPT, UR46, 0xe, UP0 ;  /* 0x0000000e2e00788c */ /* 0x000fe20008701070 */
[----:B------:R-:W2:Y:S01]  /*2320*/  SYNCS.PHASECHK.TRANS64.TRYWAIT P0, [R63+UR42+0x10], R0 ;  /* 0x000010003f0075a7 */ /* 0x000ea2000800016a */
[----:B------:R-:W-:Y:S01]  /*2330*/  UIMAD.WIDE.U32 UR4, UR4, -0x6db6db6d, URZ ;  /* 0x92492493040478a5 */ /* 0x000fe2000f8e003f */
[----:B------:R-:W-:Y:S01]  /*2340*/  SHF.R.S32.HI R9, RZ, 0x1f, R8 ;  /* 0x0000001fff097819 */ /* 0x000fe20000011408 */
[----:B------:R-:W-:-:S02]  /*2350*/  USEL UR6, URZ, 0x1, !UP0 ;  /* 0x000000013f067887 */ /* 0x000fc4000c000000 */
[----:B------:R-:W-:Y:S02]  /*2360*/  USHF.R.U32.HI UR4, URZ, 0x2, UR5 ;  /* 0x000000023f047899 */ /* 0x000fe40008011605 */
[----:B------:R-:W-:Y:S02]  /*2370*/  ULOP3.LUT UR39, UR39, UR6, URZ, 0x3c, !UPT ;  /* 0x0000000627277292 */ /* 0x000fe4000f8e3c3f */
[----:B------:R-:W-:Y:S02]  /*2380*/  UIMAD UR38, UR4, -0xe, UR38 ;  /* 0xfffffff2042678a4 */ /* 0x000fe4000f8e0226 */
[----:B------:R-:W-:Y:S01]  /*2390*/  @UP1 ULOP3.LUT UR39, UR39, 0x1, UR4, 0x78, !UPT ;  /* 0x0000000127271892 */ /* 0x000fe2000f8e7804 */
[----:B-12---:R-:W-:Y:S11]  /*23a0*/  @!P0 BRA `(.L_x_38) ;  /* 0x0000004000988947 */ /* 0x006ff60003800000 */
.L_x_138:
[----:B-1----:R-:W-:Y:S01]  /*23b0*/  IMAD.SHL.U32 R0, R19, 0x40, RZ ;  /* 0x0000004013007824 */ /* 0x002fe200078e00ff */
[----:B------:R-:W-:Y:S01]  /*23c0*/  ULDC UR6, c[0x0][0x284] ;  /* 0x0000a10000067ab9 */ /* 0x000fe20000000800 */
[----:B------:R-:W-:Y:S01]  /*23d0*/  IMAD.SHL.U32 R14, R22, 0x40, RZ ;  /* 0x00000040160e7824 */ /* 0x000fe200078e00ff */
[----:B------:R-:W-:Y:S01]  /*23e0*/  SHF.R.S32.HI R11, RZ, 0x1f, R2 ;  /* 0x0000001fff0b7819 */ /* 0x000fe20000011402 */
[----:B------:R-:W-:Y:S01]  /*23f0*/  ULDC.64 UR4, c[0x0][0x5d0] ;  /* 0x0001740000047ab9 */ /* 0x000fe20000000a00 */
[----:B------:R-:W-:Y:S01]  /*2400*/  ISETP.GE.AND P0, PT, R0, UR6, PT ;  /* 0x0000000600007c0c */ /* 0x000fe2000bf06270 */
[----:B------:R-:W-:Y:S01]  /*2410*/  IMAD.WIDE.U32 R4, R2, UR4, R8 ;  /* 0x0000000402047c25 */ /* 0x000fe2000f8e0008 */
[----:B------:R-:W-:Y:S02]  /*2420*/  SHF.R.S32.HI R15, RZ, 0x1f, R14 ;  /* 0x0000001fff0f7819 */ /* 0x000fe4000001140e */
[C---:B------:R-:W-:Y:S01]  /*2430*/  ISETP.GE.OR P0, PT, R14.reuse, R7, P0 ;  /* 0x000000070e00720c */ /* 0x040fe20000706670 */
[----:B------:R-:W-:Y:S01]  /*2440*/  IMAD R3, R11, UR4, RZ ;  /* 0x000000040b037c24 */ /* 0x000fe2000f8e02ff */
[----:B------:R-:W-:-:S03]  /*2450*/  IADD3 R4, P1, R14, R4, RZ ;  /* 0x000000040e047210 */ /* 0x000fc60007f3e0ff */
[----:B------:R-:W-:-:S05]  /*2460*/  IMAD R3, R2, UR5, R3 ;  /* 0x0000000502037c24 */ /* 0x000fca000f8e0203 */
[----:B------:R-:W-:-:S03]  /*2470*/  IADD3.X R5, R15, R5, R3, P1, !PT ;  /* 0x000000050f057210 */ /* 0x000fc60000ffe403 */
[----:B------:R-:W-:Y:S05]  /*2480*/  @P0 BRA `(.L_x_39) ;  /* 0x0000002000b00947 */ /* 0x000fea0003800000 */
[----:B------:R-:W1:Y:S01]  /*2490*/  LDC.64 R76, c[0x0][0x5c8] ;  /* 0x00017200ff4c7b82 */ /* 0x000e620000000a00 */
[----:B-----5:R-:W-:Y:S01]  /*24a0*/  FSETP.NEU.AND P0, PT, R59, RZ, PT ;  /* 0x000000ff3b00720b */ /* 0x020fe20003f0d000 */
[----:B------:R-:W-:Y:S01]  /*24b0*/  IMAD R3, R62, -0x2, R7 ;  /* 0xfffffffe3e037824 */ /* 0x000fe200078e0207 */
[----:B------:R-:W-:Y:S01]  /*24c0*/  BSSY B0, `(.L_x_39) ;  /* 0x0000228000007945 */ /* 0x000fe20003800000 */
[----:B------:R-:W-:-:S04]  /*24d0*/  IMAD.WIDE R68, R19, 0x40, R60 ;  /* 0x0000004013447825 */ /* 0x000fc800078e023c */
[----:B------:R-:W-:Y:S02]  /*24e0*/  IMAD.IADD R3, R3, 0x1, -R14 ;  /* 0x0000000103037824 */ /* 0x000fe400078e0a0e */
[----:B------:R-:W-:-:S03]  /*24f0*/  IMAD.IADD R0, R67, 0x1, -R0 ;  /* 0x0000000143007824 */ /* 0x000fc600078e0a00 */
[----:B------:R-:W-:-:S04]  /*2500*/  ISETP.GT.AND P2, PT, R3, RZ, PT ;  /* 0x000000ff0300720c */ /* 0x000fc80003f44270 */
[----:B------:R-:W-:Y:S01]  /*2510*/  ISETP.GT.AND P1, PT, R0, RZ, P2 ;  /* 0x000000ff0000720c */ /* 0x000fe20001724270 */
[-C--:B-1----:R-:W-:Y:S02]  /*2520*/  IMAD R6, R69, R76.reuse, RZ ;  /* 0x0000004c45067224 */ /* 0x082fe400078e02ff */
[----:B------:R-:W-:-:S04]  /*2530*/  IMAD.WIDE.U32 R70, R68, R76, R4 ;  /* 0x0000004c44467225 */ /* 0x000fc800078e0004 */
[----:B------:R-:W-:-:S04]  /*2540*/  IMAD R5, R68, R77, R6 ;  /* 0x0000004d44057224 */ /* 0x000fc800078e0206 */
[----:B------:R-:W-:Y:S01]  /*2550*/  IMAD.IADD R7, R71, 0x1, R5 ;  /* 0x0000000147077824 */ /* 0x000fe200078e0205 */
[----:B------:R-:W-:Y:S06]  /*2560*/  @!P0 BRA `(.L_x_40) ;  /* 0x0000001400e48947 */ /* 0x000fec0003800000 */
[----:B------:R-:W1:Y:S01]  /*2570*/  LDC.64 R74, c[0x0][0x5b8] ;  /* 0x00016e00ff4a7b82 */ /* 0x000e620000000a00 */
[----:B------:R-:W-:-:S07]  /*2580*/  ULDC.64 UR4, c[0x0][0x5c0] ;  /* 0x0001700000047ab9 */ /* 0x000fce0000000a00 */
[----:B------:R-:W2:Y:S08]  /*2590*/  LDC.64 R78, c[0x0][0x5b0] ;  /* 0x00016c00ff4e7b82 */ /* 0x000eb00000000a00 */
[----:B------:R-:W0:Y:S01]  /*25a0*/  LDC.64 R80, c[0x0][0x5a8] ;  /* 0x00016a00ff507b82 */ /* 0x000e220000000a00 */
[-C--:B-1----:R-:W-:Y:S02]  /*25b0*/  IMAD R6, R11, R74.reuse, RZ ;  /* 0x0000004a0b067224 */ /* 0x082fe400078e02ff */
[----:B------:R-:W-:-:S04]  /*25c0*/  IMAD.WIDE.U32 R4, R2, R74, R8 ;  /* 0x0000004a02047225 */ /* 0x000fc800078e0008 */
[----:B------:R-:W-:Y:S01]  /*25d0*/  IMAD R71, R2, R75, R6 ;  /* 0x0000004b02477224 */ /* 0x000fe200078e0206 */
[----:B------:R-:W-:Y:S01]  /*25e0*/  IADD3 R10, P0, R14, R4, RZ ;  /* 0x000000040e0a7210 */ /* 0x000fe20007f1e0ff */
[----:B--2---:R-:W-:-:S03]  /*25f0*/  IMAD R4, R69, R78, RZ ;  /* 0x0000004e45047224 */ /* 0x004fc600078e02ff */
[----:B------:R-:W-:Y:S01]  /*2600*/  IADD3.X R11, R15, R5, R71, P0, !PT ;  /* 0x000000050f0b7210 */ /* 0x000fe200007fe447 */
[C---:B------:R-:W-:Y:S02]  /*2610*/  IMAD R75, R68.reuse, R79, R4 ;  /* 0x0000004f444b7224 */ /* 0x040fe400078e0204 */
[----:B------:R-:W-:-:S04]  /*2620*/  IMAD.WIDE.U32 R4, R68, R78, R10 ;  /* 0x0000004e44047225 */ /* 0x000fc800078e000a */
[----:B------:R-:W-:Y:S01]  /*2630*/  IMAD.IADD R5, R5, 0x1, R75 ;  /* 0x0000000105057824 */ /* 0x000fe200078e024b */
[----:B0-----:R-:W-:-:S04]  /*2640*/  LEA R12, P0, R4, R80, 0x1 ;  /* 0x00000050040c7211 */ /* 0x001fc800078008ff */
[----:B------:R-:W-:-:S05]  /*2650*/  LEA.HI.X R13, R4, R81, R5, 0x1, P0 ;  /* 0x00000051040d7211 */ /* 0x000fca00000f0c05 */
[----:B------:R-:W2:Y:S01]  /*2660*/  @P1 LDG.E.LTC128B.U16 R19, desc[UR36][R12.64] ;  /* 0x000000240c131981 */ /* 0x000ea2000c1e1520 */
[----:B------:R-:W-:Y:S01]  /*2670*/  IMAD.WIDE.U32 R4, R68, R78, R14 ;  /* 0x0000004e44047225 */ /* 0x000fe200078e000e */
[----:B------:R-:W-:Y:S02]  /*2680*/  BSSY B1, `(.L_x_41) ;  /* 0x0000015000017945 */ /* 0x000fe40003800000 */
[----:B------:R-:W-:-:S04]  /*2690*/  IADD3 R20, P0, R8, R4, RZ ;  /* 0x0000000408147210 */ /* 0x000fc80007f1e0ff */
[----:B------:R-:W-:Y:S02]  /*26a0*/  IADD3.X R21, R9, R75, R5, P0, !PT ;  /* 0x0000004b09157210 */ /* 0x000fe400007fe405 */
[----:B------:R-:W-:Y:S01]  /*26b0*/  LEA R6, P0, R70, UR4, 0x1 ;  /* 0x0000000446067c11 */ /* 0x000fe2000f8008ff */
[----:B------:R-:W-:-:S03]  /*26c0*/  IMAD.WIDE.U32 R20, R2, R74, R20 ;  /* 0x0000004a02147225 */ /* 0x000fc600078e0014 */
[----:B------:R-:W-:Y:S02]  /*26d0*/  LEA.HI.X R7, R70, UR5, R7, 0x1, P0 ;  /* 0x0000000546077c11 */ /* 0x000fe400080f0c07 */
[----:B------:R-:W-:-:S04]  /*26e0*/  ISETP.GT.AND P0, PT, R3, 0x1, PT ;  /* 0x000000010300780c */ /* 0x000fc80003f04270 */
[----:B------:R-:W-:Y:S01]  /*26f0*/  ISETP.GT.AND P3, PT, R0, RZ, P0 ;  /* 0x000000ff0000720c */ /* 0x000fe20000764270 */
[----:B--2---:R-:W-:-:S04]  /*2700*/  IMAD.U32 R4, R19, 0x10000, RZ ;  /* 0x0001000013047824 */ /* 0x004fc800078e00ff */
[----:B------:R-:W-:Y:S01]  /*2710*/  FMUL R5, R4, R59 ;  /* 0x0000003b04057220 */ /* 0x000fe20000400000 */
[----:B------:R-:W-:-:S03]  /*2720*/  LEA R4, P4, R20, R80, 0x1 ;  /* 0x0000005014047211 */ /* 0x000fc600078808ff */
[----:B------:R-:W-:-:S05]  /*2730*/  FFMA R5, R24, R58, R5 ;  /* 0x0000003a18057223 */ /* 0x000fca0000000005 */
[----:B------:R-:W-:Y:S01]  /*2740*/  F2FP.BF16.F32.PACK_AB R12, RZ, R5 ;  /* 0x00000005ff0c723e */ /* 0x000fe200000010ff */
[----:B------:R-:W-:-:S03]  /*2750*/  IMAD.IADD R5, R71, 0x1, R21 ;  /* 0x0000000147057824 */ /* 0x000fc600078e0215 */
[----:B------:R-:W-:Y:S01]  /*2760*/  PRMT R13, R12, 0x7610, R13 ;  /* 0x000076100c0d7816 */ /* 0x000fe2000000000d */
[----:B------:R-:W-:Y:S01]  /*2770*/  IMAD.SHL.U32 R12, R78, 0x8, RZ ;  /* 0x000000084e0c7824 */ /* 0x000fe200078e00ff */
[----:B------:R-:W-:-:S03]  /*2780*/  LEA.HI.X R5, R20, R81, R5, 0x1, P4 ;  /* 0x0000005114057211 */ /* 0x000fc600020f0c05 */
[----:B------:R0:W-:Y:S02]  /*2790*/  @P1 STG.E.U16 desc[UR36][R6.64], R13 ;  /* 0x0000000d06001986 */ /* 0x0001e4000c101524 */
[----:B0-----:R-:W-:Y:S01]  /*27a0*/  SHF.L.U64.HI R13, R78, 0x3, R79 ;  /* 0x000000034e0d7819 */ /* 0x001fe2000001024f */
[----:B------:R-:W-:Y:S06]  /*27b0*/  @!P3 BRA `(.L_x_42) ;  /* 0x000000000004b947 */ /* 0x000fec0003800000 */
[----:B------:R0:W5:Y:S02]  /*27c0*/  LDG.E.LTC128B.U16 R19, desc[UR36][R4.64+0x2] ;  /* 0x0000022404137981 */ /* 0x000164000c1e1520 */
.L_x_42:
[----:B------:R-:W-:Y:S05]  /*27d0*/  BSYNC B1 ;  /* 0x0000000000017941 */ /* 0x000fea0003800000 */
.L_x_41:
[----:B------:R-:W-:Y:S01]  /*27e0*/  IMAD.WIDE.U32 R68, R68, R78, R12 ;  /* 0x0000004e44447225 */ /* 0x000fe200078e000c */
[----:B------:R-:W-:-:S03]  /*27f0*/  ISETP.GT.AND P2, PT, R0, 0x8, P2 ;  /* 0x000000080000780c */ /* 0x000fc60001744270 */
[----:B-----5:R-:W-:Y:S01]  /*2800*/  IMAD.U32 R20, R19, 0x10000, RZ ;  /* 0x0001000013147824 */ /* 0x020fe200078e00ff */
[----:B------:R-:W-:Y:S01]  /*2810*/  IADD3 R10, P1, R10, R68, RZ ;  /* 0x000000440a0a7210 */ /* 0x000fe20007f3e0ff */
[----:B------:R-:W-:Y:S02]  /*2820*/  IMAD.IADD R75, R75, 0x1, R69 ;  /* 0x000000014b4b7824 */ /* 0x000fe400078e0245 */
[----:B------:R-:W-:Y:S02]  /*2830*/  FMUL R20, R20, R59 ;  /* 0x0000003b14147220 */ /* 0x000fe40000400000 */
[----:B------:R-:W-:Y:S01]  /*2840*/  IMAD.X R11, R75, 0x1, R11, P1 ;  /* 0x000000014b0b7824 */ /* 0x000fe200008e060b */
[----:B------:R-:W-:Y:S01]  /*2850*/  LEA R12, P1, R10, R80, 0x1 ;  /* 0x000000500a0c7211 */ /* 0x000fe200078208ff */
[----:B------:R-:W-:-:S03]  /*2860*/  FFMA R20, R25, R58, R20 ;  /* 0x0000003a19147223 */ /* 0x000fc60000000014 */
[----:B------:R-:W-:Y:S02]  /*2870*/  LEA.HI.X R13, R10, R81, R11, 0x1, P1 ;  /* 0x000000510a0d7211 */ /* 0x000fe400008f0c0b */
[----:B------:R-:W-:-:S05]  /*2880*/  F2FP.BF16.F32.PACK_AB R20, RZ, R20 ;  /* 0x00000014ff14723e */ /* 0x000fca00000010ff */
[----:B------:R1:W-:Y:S04]  /*2890*/  @P3 STG.E.U16 desc[UR36][R6.64+0x2], R20 ;  /* 0x0000021406003986 */ /* 0x0003e8000c101524 */
[----:B------:R-:W2:Y:S01]  /*28a0*/  @P2 LDG.E.LTC128B.U16 R19, desc[UR36][R12.64] ;  /* 0x000000240c132981 */ /* 0x000ea2000c1e1520 */
[----:B------:R-:W-:Y:S01]  /*28b0*/  IADD3 R14, P1, P3, R8, R68, R14 ;  /* 0x00000044080e7210 */ /* 0x000fe20007b3e00e */
[----:B------:R-:W-:Y:S01]  /*28c0*/  BSSY B1, `(.L_x_43) ;  /* 0x0000011000017945 */ /* 0x000fe20003800000 */
[C---:B------:R-:W-:Y:S02]  /*28d0*/  SHF.L.U64.HI R11, R76.reuse, 0x4, R77 ;  /* 0x000000044c0b7819 */ /* 0x040fe4000001024d */
[----:B------:R-:W-:Y:S02]  /*28e0*/  IADD3.X R15, R9, R75, R15, P1, P3 ;  /* 0x0000004b090f7210 */ /* 0x000fe40000fe640f */
[----:B------:R-:W-:-:S02]  /*28f0*/  LEA R10, P1, R76, R6, 0x4 ;  /* 0x000000064c0a7211 */ /* 0x000fc400078220ff */
[----:B------:R-:W-:Y:S01]  /*2900*/  ISETP.GT.AND P0, PT, R0, 0x8, P0 ;  /* 0x000000080000780c */ /* 0x000fe20000704270 */
[----:B------:R-:W-:-:S04]  /*2910*/  IMAD.WIDE.U32 R14, R2, R74, R14 ;  /* 0x0000004a020e7225 */ /* 0x000fc800078e000e */
[----:B------:R-:W-:Y:S02]  /*2920*/  IMAD.X R11, R11, 0x1, R7, P1 ;  /* 0x000000010b0b7824 */ /* 0x000fe400008e0607 */
[----:B------:R-:W-:Y:S02]  /*2930*/  IMAD.IADD R2, R71, 0x1, R15 ;  /* 0x0000000147027824 */ /* 0x000fe400078e020f */
[----:B--2---:R-:W-:-:S04]  /*2940*/  IMAD.U32 R8, R19, 0x10000, RZ ;  /* 0x0001000013087824 */ /* 0x004fc800078e00ff */
[----:B------:R-:W-:Y:S01]  /*2950*/  FMUL R9, R8, R59 ;  /* 0x0000003b08097220 */ /* 0x000fe20000400000 */
[----:B------:R-:W-:-:S03]  /*2960*/  LEA R8, P3, R14, R80, 0x1 ;  /* 0x000000500e087211 */ /* 0x000fc600078608ff */
[----:B------:R-:W-:-:S05]  /*2970*/  FFMA R9, R26, R58, R9 ;  /* 0x0000003a1a097223 */ /* 0x000fca0000000009 */
[----:B------:R-:W-:Y:S02]  /*2980*/  F2FP.BF16.F32.PACK_AB R12, RZ, R9 ;  /* 0x00000009ff0c723e */ /* 0x000fe400000010ff */
[----:B------:R-:W-:-:S03]  /*2990*/  LEA.HI.X R9, R14, R81, R2, 0x1, P3 ;  /* 0x000000510e097211 */ /* 0x000fc600018f0c02 */
[----:B------:R1:W-:Y:S01]  /*29a0*/  @P2 STG.E.U16 desc[UR36][R10.64], R12 ;  /* 0x0000000c0a002986 */ /* 0x0003e2000c101524 */
[----:B------:R-:W-:Y:S05]  /*29b0*/  @!P0 BRA `(.L_x_44) ;  /* 0x0000000000048947 */ /* 0x000fea0003800000 */
[----:B------:R2:W5:Y:S02]  /*29c0*/  LDG.E.LTC128B.U16 R19, desc[UR36][R8.64+0x2] ;  /* 0x0000022408137981 */ /* 0x000564000c1e1520 */
.L_x_44:
[----:B------:R-:W-:Y:S05]  /*29d0*/  BSYNC B1 ;  /* 0x0000000000017941 */ /* 0x000fea0003800000 */
.L_x_43:
[----:B-----5:R-:W-:Y:S01]  /*29e0*/  IMAD.U32 R2, R19, 0x10000, RZ ;  /* 0x0001000013027824 */ /* 0x020fe200078e00ff */
[----:B------:R-:W-:Y:S01]  /*29f0*/  ISETP.GT.AND P1, PT, R3, 0x8, PT ;  /* 0x000000080300780c */ /* 0x000fe20003f24270 */
[----:B------:R-:W-:Y:S02]  /*2a00*/  BSSY B1, `(.L_x_45) ;  /* 0x0000008000017945 */ /* 0x000fe40003800000 */
[----:B------:R-:W-:Y:S01]  /*2a10*/  FMUL R2, R2, R59 ;  /* 0x0000003b02027220 */ /* 0x000fe20000400000 */
[----:B------:R-:W-:-:S03]  /*2a20*/  ISETP.GT.AND P2, PT, R0, RZ, P1 ;  /* 0x000000ff0000720c */ /* 0x000fc60000f44270 */
[----:B------:R-:W-:-:S05]  /*2a30*/  FFMA R2, R27, R58, R2 ;  /* 0x0000003a1b027223 */ /* 0x000fca0000000002 */
[----:B------:R-:W-:-:S05]  /*2a40*/  F2FP.BF16.F32.PACK_AB R2, RZ, R2 ;  /* 0x00000002ff02723e */ /* 0x000fca00000010ff */
[----:B------:R3:W-:Y:S01]  /*2a50*/  @P0 STG.E.U16 desc[UR36][R10.64+0x2], R2 ;  /* 0x000002020a000986 */ /* 0x0007e2000c101524 */
[----:B------:R-:W-:Y:S05]  /*2a60*/  @!P2 BRA `(.L_x_46) ;  /* 0x000000000004a947 */ /* 0x000fea0003800000 */
[----:B------:R4:W5:Y:S02]  /*2a70*/  LDG.E.LTC128B.U16 R19, desc[UR36][R4.64+0x10] ;  /* 0x0000102404137981 */ /* 0x000964000c1e1520 */
.L_x_46:
[----:B------:R-:W-:Y:S05]  /*2a80*/  BSYNC B1 ;  /* 0x0000000000017941 */ /* 0x000fea0003800000 */
.L_x_45:
[----:B---3-5:R-:W-:Y:S01]  /*2a90*/  IMAD.U32 R2, R19, 0x10000, RZ ;  /* 0x0001000013027824 */ /* 0x028fe200078e00ff */
        /* <DEDUP_REMOVED lines=9> */
.L_x_48:
[----:B------:R-:W-:Y:S05]  /*2b30*/  BSYNC B1 ;  /* 0x0000000000017941 */ /* 0x000fea0003800000 */
.L_x_47:
[----:B-----5:R-:W-:Y:S01]  /*2b40*/  IMAD.U32 R2, R19, 0x10000, RZ ;  /* 0x0001000013027824 */ /* 0x020fe200078e00ff */
[----:B------:R-:W-:Y:S01]  /*2b50*/  ISETP.GT.AND P1, PT, R0, 0x8, P1 ;  /* 0x000000080000780c */ /* 0x000fe20000f24270 */
[----:B------:R-:W-:Y:S02]  /*2b60*/  BSSY B1, `(.L_x_49) ;  /* 0x0000007000017945 */ /* 0x000fe40003800000 */
[----:B------:R-:W-:-:S04]  /*2b70*/  FMUL R2, R2, R59 ;  /* 0x0000003b02027220 */ /* 0x000fc80000400000 */
[----:B------:R-:W-:-:S05]  /*2b80*/  FFMA R2, R29, R58, R2 ;  /* 0x0000003a1d027223 */ /* 0x000fca0000000002 */
[----:B------:R-:W-:-:S05]  /*2b90*/  F2FP.BF16.F32.PACK_AB R2, RZ, R2 ;  /* 0x00000002ff02723e */ /* 0x000fca00000010ff */
[----:B------:R0:W-:Y:S01]  /*2ba0*/  @P3 STG.E.U16 desc[UR36][R6.64+0x12], R2 ;  /* 0x0000120206003986 */ /* 0x0001e2000c101524 */
[----:B------:R-:W-:Y:S05]  /*2bb0*/  @!P1 BRA `(.L_x_50) ;  /* 0x0000000000049947 */ /* 0x000fea0003800000 */
[----:B------:R0:W5:Y:S02]  /*2bc0*/  LDG.E.LTC128B.U16 R19, desc[UR36][R8.64+0x10] ;  /* 0x0000102408137981 */ /* 0x000164000c1e1520 */
.L_x_50:
[----:B------:R-:W-:Y:S05]  /*2bd0*/  BSYNC B1 ;  /* 0x0000000000017941 */ /* 0x000fea0003800000 */
.L_x_49:
[----:B0----5:R-:W-:Y:S01]  /*2be0*/  IMAD.U32 R2, R19, 0x10000, RZ ;  /* 0x0001000013027824 */ /* 0x021fe200078e00ff */
[----:B------:R-:W-:Y:S01]  /*2bf0*/  ISETP.GT.AND P0, PT, R0, 0x8, P0 ;  /* 0x000000080000780c */ /* 0x000fe20000704270 */
[----:B------:R-:W-:Y:S02]  /*2c00*/  BSSY B1, `(.L_x_51) ;  /* 0x0000007000017945 */ /* 0x000fe40003800000 */
[----:B---3--:R-:W-:-:S04]  /*2c10*/  FMUL R13, R2, R59 ;  /* 0x0000003b020d7220 */ /* 0x008fc80000400000 */
[----:B------:R-:W-:-:S05]  /*2c20*/  FFMA R13, R30, R58, R13 ;  /* 0x0000003a1e0d7223 */ /* 0x000fca000000000d */
[----:B------:R-:W-:-:S05]  /*2c30*/  F2FP.BF16.F32.PACK_AB R13, RZ, R13 ;  /* 0x0000000dff0d723e */ /* 0x000fca00000010ff */
[----:B------:R0:W-:Y:S01]  /*2c40*/  @P1 STG.E.U16 desc[UR36][R10.64+0x10], R13 ;  /* 0x0000100d0a001986 */ /* 0x0001e2000c101524 */
[----:B------:R-:W-:Y:S05]  /*2c50*/  @!P0 BRA `(.L_x_52) ;  /* 0x0000000000048947 */ /* 0x000fea0003800000 */
[----:B------:R3:W5:Y:S02]  /*2c60*/  LDG.E.LTC128B.U16 R19, desc[UR36][R8.64+0x12] ;  /* 0x0000122408137981 */ /* 0x000764000c1e1520 */
.L_x_52:
[----:B------:R-:W-:Y:S05]  /*2c70*/  BSYNC B1 ;  /* 0x0000000000017941 */ /* 0x000fea0003800000 */
.L_x_51:
        /* <DEDUP_REMOVED lines=10> */
.L_x_54:
[----:B------:R-:W-:Y:S05]  /*2d20*/  BSYNC B1 ;  /* 0x0000000000017941 */ /* 0x000fea0003800000 */
.L_x_53:
[----:B0----5:R-:W-:Y:S01]  /*2d30*/  IMAD.U32 R2, R19, 0x10000, RZ ;  /* 0x0001000013027824 */ /* 0x021fe200078e00ff */
        /* <DEDUP_REMOVED lines=9> */
.L_x_56:
[----:B------:R-:W-:Y:S05]  /*2dd0*/  BSYNC B1 ;  /* 0x0000000000017941 */ /* 0x000fea0003800000 */
.L_x_55:
        /* <DEDUP_REMOVED lines=9> */
.L_x_58:
[----:B------:R-:W-:Y:S05]  /*2e70*/  BSYNC B1 ;  /* 0x0000000000017941 */ /* 0x000fea0003800000 */
.L_x_57:
[----:B0----5:R-:W-:Y:S01]  /*2e80*/  IMAD.U32 R2, R19, 0x10000, RZ ;  /* 0x0001000013027824 */ /* 0x021fe200078e00ff */
        /* <DEDUP_REMOVED lines=8> */
.L_x_60:
[----:B------:R-:W-:Y:S05]  /*2f10*/  BSYNC B1 ;  /* 0x0000000000017941 */ /* 0x000fea0003800000 */
.L_x_59:
        /* <DEDUP_REMOVED lines=10> */
.L_x_62:
[----:B------:R-:W-:Y:S05]  /*2fc0*/  BSYNC B1 ;  /* 0x0000000000017941 */ /* 0x000fea0003800000 */
.L_x_61:
        /* <DEDUP_REMOVED lines=10> */
.L_x_64:
[----:B------:R-:W-:Y:S05]  /*3070*/  BSYNC B1 ;  /* 0x0000000000017941 */ /* 0x000fea0003800000 */
.L_x_63:
        /* <DEDUP_REMOVED lines=9> */
.L_x_66:
[----:B------:R-:W-:Y:S05]  /*3110*/  BSYNC B1 ;  /* 0x0000000000017941 */ /* 0x000fea0003800000 */
.L_x_65:
        /* <DEDUP_REMOVED lines=9> */
.L_x_68:
[----:B------:R-:W-:Y:S05]  /*31b0*/  BSYNC B1 ;  /* 0x0000000000017941 */ /* 0x000fea0003800000 */
.L_x_67:
        /* <DEDUP_REMOVED lines=10> */
.L_x_70:
[----:B------:R-:W-:Y:S05]  /*3260*/  BSYNC B1 ;  /* 0x0000000000017941 */ /* 0x000fea0003800000 */
.L_x_69:
        /* <DEDUP_REMOVED lines=10> */
.L_x_72:
[----:B------:R-:W-:Y:S05]  /*3310*/  BSYNC B1 ;  /* 0x0000000000017941 */ /* 0x000fea0003800000 */
.L_x_71:
        /* <DEDUP_REMOVED lines=9> */
.L_x_74:
[----:B------:R-:W-:Y:S05]  /*33b0*/  BSYNC B1 ;  /* 0x0000000000017941 */ /* 0x000fea0003800000 */
.L_x_73:
        /* <DEDUP_REMOVED lines=9> */
.L_x_76:
[----:B------:R-:W-:Y:S05]  /*3450*/  BSYNC B1 ;  /* 0x0000000000017941 */ /* 0x000fea0003800000 */
.L_x_75:
        /* <DEDUP_REMOVED lines=10> */
.L_x_78:
[----:B------:R-:W-:Y:S05]  /*3500*/  BSYNC B1 ;  /* 0x0000000000017941 */ /* 0x000fea0003800000 */
.L_x_77:
        /* <DEDUP_REMOVED lines=10> */
.L_x_80:
[----:B------:R-:W-:Y:S05]  /*35b0*/  BSYNC B1 ;  /* 0x0000000000017941 */ /* 0x000fea0003800000 */
.L_x_79:
        /* <DEDUP_REMOVED lines=9> */
.L_x_82:
[----:B------:R-:W-:Y:S05]  /*3650*/  BSYNC B1 ;  /* 0x0000000000017941 */ /* 0x000fea0003800000 */
.L_x_81:
        /* <DEDUP_REMOVED lines=9> */
.L_x_84:
[----:B------:R-:W-:Y:S05]  /*36f0*/  BSYNC B1 ;  /* 0x0000000000017941 */ /* 0x000fea0003800000 */
.L_x_83:
        /* <DEDUP_REMOVED lines=10> */
.L_x_86:
[----:B------:R-:W-:Y:S05]  /*37a0*/  BSYNC B1 ;  /* 0x0000000000017941 */ /* 0x000fea0003800000 */
.L_x_85:
        /* <DEDUP_REMOVED lines=10> */
.L_x_88:
[----:B------:R-:W-:Y:S05]  /*3850*/  BSYNC B1 ;  /* 0x0000000000017941 */ /* 0x000fea0003800000 */
.L_x_87:
        /* <DEDUP_REMOVED lines=9> */
.L_x_90:
[----:B------:R-:W-:Y:S05]  /*38f0*/  BSYNC B1 ;  /* 0x0000000000017941 */ /* 0x000fea0003800000 */
.L_x_89:
        /* <DEDUP_REMOVED lines=9> */
.L_x_92:
[----:B------:R-:W-:Y:S05]  /*3990*/  BSYNC B1 ;  /* 0x0000000000017941 */ /* 0x000fea0003800000 */
.L_x_91:
        /* <DEDUP_REMOVED lines=10> */
.L_x_94:
[----:B------:R-:W-:Y:S05]  /*3a40*/  BSYNC B1 ;  /* 0x0000000000017941 */ /* 0x000fea0003800000 */
.L_x_93:
[----:B0----5:R-:W-:Y:S01]  /*3a50*/  IMAD.U32 R2, R19, 0x10000, RZ ;  /* 0x0001000013027824 */ /* 0x021fe200078e00ff */
[----:B------:R-:W-:Y:S01]  /*3a60*/  ISETP.GT.AND P0, PT, R3, 0x39, PT ;  /* 0x000000390300780c */ /* 0x000fe20003f04270 */
[----:B------:R-:W-:Y:S01]  /*3a70*/  @P2 IMAD.MOV.U32 R3, RZ, RZ, R7 ;  /* 0x000000ffff032224 */ /* 0x000fe200078e0007 */
[----:B------:R-:W-:Y:S01]  /*3a80*/  BSSY B1, `(.L_x_95) ;  /* 0x0000009000017945 */ /* 0x000fe20003800000 */
[----:B------:R-:W-:Y:S01]  /*3a90*/  FMUL R13, R2, R59 ;  /* 0x0000003b020d7220 */ /* 0x000fe20000400000 */
[----:B------:R-:W-:Y:S01]  /*3aa0*/  @P2 IMAD.MOV.U32 R2, RZ, RZ, R6 ;  /* 0x000000ffff022224 */ /* 0x000fe200078e0006 */
[----:B------:R-:W-:Y:S02]  /*3ab0*/  ISETP.GT.AND P3, PT, R0, RZ, P0 ;  /* 0x000000ff0000720c */ /* 0x000fe40000764270 */
[----:B------:R-:W-:-:S05]  /*3ac0*/  FFMA R13, R52, R58, R13 ;  /* 0x0000003a340d7223 */ /* 0x000fca000000000d */
[----:B------:R-:W-:-:S05]  /*3ad0*/  F2FP.BF16.F32.PACK_AB R13, RZ, R13 ;  /* 0x0000000dff0d723e */ /* 0x000fca00000010ff */
[----:B------:R0:W-:Y:S01]  /*3ae0*/  @P2 STG.E.U16 desc[UR36][R2.64+0x70], R13 ;  /* 0x0000700d02002986 */ /* 0x0001e2000c101524 */
[----:B------:R-:W-:Y:S05]  /*3af0*/  @!P3 BRA `(.L_x_96) ;  /* 0x000000000004b947 */ /* 0x000fea0003800000 */
[----:B------:R0:W5:Y:S02]  /*3b00*/  LDG.E.LTC128B.U16 R19, desc[UR36][R4.64+0x72] ;  /* 0x0000722404137981 */ /* 0x000164000c1e1520 */
.L_x_96:
[----:B------:R-:W-:Y:S05]  /*3b10*/  BSYNC B1 ;  /* 0x0000000000017941 */ /* 0x000fea0003800000 */
.L_x_95:
        /* <DEDUP_REMOVED lines=9> */
.L_x_98:
[----:B------:R-:W-:Y:S05]  /*3bb0*/  BSYNC B1 ;  /* 0x0000000000017941 */ /* 0x000fea0003800000 */
.L_x_97:
[----:B0----5:R-:W-:Y:S01]  /*3bc0*/  IMAD.U32 R2, R19, 0x10000, RZ ;  /* 0x0001000013027824 */ /* 0x021fe200078e00ff */
[----:B------:R-:W-:Y:S01]  /*3bd0*/  ISETP.GT.AND P0, PT, R0, 0x8, P0 ;  /* 0x000000080000780c */ /* 0x000fe20000704270 */
[----:B------:R-:W-:Y:S02]  /*3be0*/  BSSY B1, `(.L_x_99) ;  /* 0x000000a000017945 */ /* 0x000fe40003800000 */
[----:B------:R-:W-:Y:S01]  /*3bf0*/  FMUL R3, R2, R59 ;  /* 0x0000003b02037220 */ /* 0x000fe20000400000 */
[----:B------:R-:W-:-:S03]  /*3c00*/  @P1 IMAD.MOV.U32 R2, RZ, RZ, R10 ;  /* 0x000000ffff021224 */ /* 0x000fc600078e000a */
[----:B------:R-:W-:-:S05]  /*3c10*/  FFMA R3, R54, R58, R3 ;  /* 0x0000003a36037223 */ /* 0x000fca0000000003 */
[----:B------:R-:W-:-:S04]  /*3c20*/  F2FP.BF16.F32.PACK_AB R3, RZ, R3 ;  /* 0x00000003ff03723e */ /* 0x000fc800000010ff */
[----:B----4-:R-:W-:Y:S01]  /*3c30*/  PRMT R4, R3, 0x7610, R4 ;  /* 0x0000761003047816 */ /* 0x010fe20000000004 */
[----:B------:R-:W-:-:S05]  /*3c40*/  @P1 IMAD.MOV.U32 R3, RZ, RZ, R11 ;  /* 0x000000ffff031224 */ /* 0x000fca00078e000b */
[----:B------:R0:W-:Y:S01]  /*3c50*/  @P1 STG.E.U16 desc[UR36][R2.64+0x70], R4 ;  /* 0x0000700402001986 */ /* 0x0001e2000c101524 */
[----:B------:R-:W-:Y:S05]  /*3c60*/  @!P0 BRA `(.L_x_100) ;  /* 0x0000000000048947 */ /* 0x000fea0003800000 */
[----:B------:R4:W5:Y:S02]  /*3c70*/  LDG.E.LTC128B.U16 R19, desc[UR36][R8.64+0x72] ;  /* 0x0000722408137981 */ /* 0x000964000c1e1520 */
.L_x_100:
[----:B------:R-:W-:Y:S05]  /*3c80*/  BSYNC B1 ;  /* 0x0000000000017941 */ /* 0x000fea0003800000 */
.L_x_99:
[----:B------:R-:W-:Y:S05]  /*3c90*/  @!P0 BRA `(.L_x_101) ;  /* 0x0000000800a88947 */ /* 0x000fea0003800000 */
[----:B-----5:R-:W-:-:S04]  /*3ca0*/  IMAD.U32 R0, R19, 0x10000, RZ ;  /* 0x0001000013007824 */ /* 0x020fc800078e00ff */
[----:B------:R-:W-:-:S04]  /*3cb0*/  FMUL R0, R0, R59 ;  /* 0x0000003b00007220 */ /* 0x000fc80000400000 */
[----:B------:R-:W-:-:S05]  /*3cc0*/  FFMA R0, R55, R58, R0 ;  /* 0x0000003a37007223 */ /* 0x000fca0000000000 */
[----:B------:R-:W-:-:S05]  /*3cd0*/  F2FP.BF16.F32.PACK_AB R0, RZ, R0 ;  /* 0x00000000ff00723e */ /* 0x000fca00000010ff */
[----:B------:R0:W-:Y:S01]  /*3ce0*/  STG.E.U16 desc[UR36][R10.64+0x72], R0 ;  /* 0x000072000a007986 */ /* 0x0001e2000c101524 */
[----:B------:R-:W-:Y:S05]  /*3cf0*/  BRA `(.L_x_101) ;  /* 0x0000000800907947 */ /* 0x000fea0003800000 */
.L_x_40:
[----:B------:R-:W-:Y:S01]  /*3d00*/  ISETP.GT.AND P0, PT, R3, 0x1, PT ;  /* 0x000000010300780c */ /* 0x000fe20003f04270 */
[----:B------:R-:W-:Y:S01]  /*3d10*/  ULDC.64 UR4, c[0x0][0x5c0] ;  /* 0x0001700000047ab9 */ /* 0x000fe20000000a00 */
[-C--:B------:R-:W-:Y:S01]  /*3d20*/  FMUL R24, R24, R58.reuse ;  /* 0x0000003a18187220 */ /* 0x080fe20000400000 */
[-C--:B------:R-:W-:Y:S01]  /*3d30*/  FMUL R25, R25, R58.reuse ;  /* 0x0000003a19197220 */ /* 0x080fe20000400000 */
[----:B------:R-:W-:Y:S01]  /*3d40*/  ISETP.GT.AND P3, PT, R0, RZ, P0 ;  /* 0x000000ff0000720c */ /* 0x000fe20000764270 */
[-C--:B------:R-:W-:Y:S01]  /*3d50*/  FMUL R26, R26, R58.reuse ;  /* 0x0000003a1a1a7220 */ /* 0x080fe20000400000 */
[----:B------:R-:W-:Y:S01]  /*3d60*/  LEA R4, P4, R70, UR4, 0x1 ;  /* 0x0000000446047c11 */ /* 0x000fe2000f8808ff */
[----:B------:R-:W-:Y:S01]  /*3d70*/  FMUL R27, R27, R58 ;  /* 0x0000003a1b1b7220 */ /* 0x000fe20000400000 */
[----:B------:R-:W-:Y:S01]  /*3d80*/  F2FP.BF16.F32.PACK_AB R24, RZ, R24 ;  /* 0x00000018ff18723e */ /* 0x000fe200000010ff */
[-C--:B------:R-:W-:Y:S01]  /*3d90*/  FMUL R28, R28, R58.reuse ;  /* 0x0000003a1c1c7220 */ /* 0x080fe20000400000 */
[----:B------:R-:W-:Y:S01]  /*3da0*/  LEA.HI.X R5, R70, UR5, R7, 0x1, P4 ;  /* 0x0000000546057c11 */ /* 0x000fe2000a0f0c07 */
[-C--:B------:R-:W-:Y:S01]  /*3db0*/  FMUL R29, R29, R58.reuse ;  /* 0x0000003a1d1d7220 */ /* 0x080fe20000400000 */
[----:B------:R-:W-:Y:S01]  /*3dc0*/  F2FP.BF16.F32.PACK_AB R25, RZ, R25 ;  /* 0x00000019ff19723e */ /* 0x000fe200000010ff */
[-C--:B------:R-:W-:Y:S01]  /*3dd0*/  FMUL R30, R30, R58.reuse ;  /* 0x0000003a1e1e7220 */ /* 0x080fe20000400000 */
[----:B------:R-:W-:Y:S01]  /*3de0*/  SHF.L.U64.HI R77, R76, 0x4, R77 ;  /* 0x000000044c4d7819 */ /* 0x000fe2000001024d */
[----:B------:R-:W-:Y:S01]  /*3df0*/  @P1 STG.E.U16 desc[UR36][R4.64], R24 ;  /* 0x0000001804001986 */ /* 0x000fe2000c101524 */
[----:B------:R-:W-:Y:S01]  /*3e00*/  ISETP.GT.AND P1, PT, R3, 0x8, PT ;  /* 0x000000080300780c */ /* 0x000fe20003f24270 */
[----:B------:R-:W-:Y:S01]  /*3e10*/  FMUL R31, R31, R58 ;  /* 0x0000003a1f1f7220 */ /* 0x000fe20000400000 */
[----:B------:R-:W-:Y:S01]  /*3e20*/  ISETP.GT.AND P4, PT, R0, 0x8, P0 ;  /* 0x000000080000780c */ /* 0x000fe20000784270 */
[----:B------:R-:W-:Y:S01]  /*3e30*/  @P3 STG.E.U16 desc[UR36][R4.64+0x2], R25 ;  /* 0x0000021904003986 */ /* 0x000fe2000c101524 */
[----:B------:R-:W-:Y:S01]  /*3e40*/  LEA R6, P3, R76, R4, 0x4 ;  /* 0x000000044c067211 */ /* 0x000fe200078620ff */
[-C--:B------:R-:W-:Y:S01]  /*3e50*/  FMUL R32, R32, R58.reuse ;  /* 0x0000003a20207220 */ /* 0x080fe20000400000 */
[C---:B------:R-:W-:Y:S01]  /*3e60*/  ISETP.GT.AND P2, PT, R0.reuse, 0x8, P2 ;  /* 0x000000080000780c */ /* 0x040fe20001744270 */
[-C--:B------:R-:W-:Y:S01]  /*3e70*/  FMUL R33, R33, R58.reuse ;  /* 0x0000003a21217220 */ /* 0x080fe20000400000 */
[----:B------:R-:W-:Y:S01]  /*3e80*/  ISETP.GT.AND P0, PT, R3, 0x9, PT ;  /* 0x000000090300780c */ /* 0x000fe20003f04270 */
[----:B------:R-:W-:Y:S01]  /*3e90*/  IMAD.X R7, R77, 0x1, R5, P3 ;  /* 0x000000014d077824 */ /* 0x000fe200018e0605 */
[----:B------:R-:W-:Y:S01]  /*3ea0*/  ISETP.GT.AND P5, PT, R0, RZ, P1 ;  /* 0x000000ff0000720c */ /* 0x000fe20000fa4270 */
[-C--:B------:R-:W-:Y:S01]  /*3eb0*/  FMUL R34, R34, R58.reuse ;  /* 0x0000003a22227220 */ /* 0x080fe20000400000 */
[----:B------:R-:W-:Y:S01]  /*3ec0*/  ISETP.GT.AND P3, PT, R0, RZ, P0 ;  /* 0x000000ff0000720c */ /* 0x000fe20000764270 */
[----:B------:R-:W-:Y:S01]  /*3ed0*/  FMUL R35, R35, R58 ;  /* 0x0000003a23237220 */ /* 0x000fe20000400000 */
[----:B------:R-:W-:Y:S01]  /*3ee0*/  F2FP.BF16.F32.PACK_AB R26, RZ, R26 ;  /* 0x0000001aff1a723e */ /* 0x000fe200000010ff */
[-C--:B------:R-:W-:Y:S01]  /*3ef0*/  FMUL R36, R36, R58.reuse ;  /* 0x0000003a24247220 */ /* 0x080fe20000400000 */
[----:B------:R-:W-:Y:S01]  /*3f00*/  F2FP.BF16.F32.PACK_AB R27, RZ, R27 ;  /* 0x0000001bff1b723e */ /* 0x000fe200000010ff */
[----:B------:R-:W-:Y:S01]  /*3f10*/  FMUL R37, R37, R58 ;  /* 0x0000003a25257220 */ /* 0x000fe20000400000 */
[----:B------:R-:W-:Y:S01]  /*3f20*/  F2FP.BF16.F32.PACK_AB R28, RZ, R28 ;  /* 0x0000001cff1c723e */ /* 0x000fe200000010ff */
[----:B------:R-:W-:Y:S01]  /*3f30*/  @P2 STG.E.U16 desc[UR36][R6.64], R26 ;  /* 0x0000001a06002986 */ /* 0x000fe2000c101524 */
[----:B------:R-:W-:Y:S01]  /*3f40*/  F2FP.BF16.F32.PACK_AB R29, RZ, R29 ;  /* 0x0000001dff1d723e */ /* 0x000fe200000010ff */
[-C--:B------:R-:W-:Y:S01]  /*3f50*/  FMUL R38, R38, R58.reuse ;  /* 0x0000003a26267220 */ /* 0x080fe20000400000 */
[C---:B------:R-:W-:Y:S01]  /*3f60*/  ISETP.GT.AND P2, PT, R0.reuse, 0x8, P1 ;  /* 0x000000080000780c */ /* 0x040fe20000f44270 */
[----:B------:R-:W-:Y:S01]  /*3f70*/  @P4 STG.E.U16 desc[UR36][R6.64+0x2], R27 ;  /* 0x0000021b06004986 */ /* 0x000fe2000c101524 */
[----:B------:R-:W-:Y:S01]  /*3f80*/  ISETP.GT.AND P1, PT, R3, 0x10, PT ;  /* 0x000000100300780c */ /* 0x000fe20003f24270 */
[----:B------:R-:W-:Y:S01]  /*3f90*/  FMUL R39, R39, R58 ;  /* 0x0000003a27277220 */ /* 0x000fe20000400000 */
[----:B------:R-:W-:Y:S01]  /*3fa0*/  F2FP.BF16.F32.PACK_AB R30, RZ, R30 ;  /* 0x0000001eff1e723e */ /* 0x000fe200000010ff */
[----:B------:R-:W-:Y:S01]  /*3fb0*/  @P5 STG.E.U16 desc[UR36][R4.64+0x10], R28 ;  /* 0x0000101c04005986 */ /* 0x000fe2000c101524 */
[----:B------:R-:W-:Y:S01]  /*3fc0*/  ISETP.GT.AND P4, PT, R0, RZ, P1 ;  /* 0x000000ff0000720c */ /* 0x000fe20000f84270 */
[-C--:B------:R-:W-:Y:S01]  /*3fd0*/  FMUL R40, R40, R58.reuse ;  /* 0x0000003a28287220 */ /* 0x080fe20000400000 */
[----:B------:R-:W-:Y:S01]  /*3fe0*/  F2FP.BF16.F32.PACK_AB R31, RZ, R31 ;  /* 0x0000001fff1f723e */ /* 0x000fe200000010ff */
[----:B------:R-:W-:Y:S01]  /*3ff0*/  @P3 STG.E.U16 desc[UR36][R4.64+0x12], R29 ;  /* 0x0000121d04003986 */ /* 0x000fe2000c101524 */
[----:B------:R-:W-:Y:S01]  /*4000*/  ISETP.GT.AND P3, PT, R0, 0x8, P0 ;  /* 0x000000080000780c */ /* 0x000fe20000764270 */
[----:B------:R-:W-:Y:S01]  /*4010*/  FMUL R41, R41, R58 ;  /* 0x0000003a29297220 */ /* 0x000fe20000400000 */
[----:B------:R-:W-:Y:S01]  /*4020*/  ISETP.GT.AND P0, PT, R3, 0x11, PT ;  /* 0x000000110300780c */ /* 0x000fe20003f04270 */
[----:B------:R-:W-:Y:S01]  /*4030*/  @P2 STG.E.U16 desc[UR36][R6.64+0x10], R30 ;  /* 0x0000101e06002986 */ /* 0x000fe2000c101524 */
[----:B------:R-:W-:Y:S01]  /*4040*/  F2FP.BF16.F32.PACK_AB R32, RZ, R32 ;  /* 0x00000020ff20723e */ /* 0x000fe200000010ff */
[-C--:B------:R-:W-:Y:S01]  /*4050*/  FMUL R42, R42, R58.reuse ;  /* 0x0000003a2a2a7220 */ /* 0x080fe20000400000 */
[C---:B------:R-:W-:Y:S01]  /*4060*/  ISETP.GT.AND P5, PT, R0.reuse, RZ, P0 ;  /* 0x000000ff0000720c */ /* 0x040fe200007a4270 */
[-C--:B------:R-:W-:Y:S01]  /*4070*/  FMUL R43, R43, R58.reuse ;  /* 0x0000003a2b2b7220 */ /* 0x080fe20000400000 */
[----:B------:R-:W-:Y:S01]  /*4080*/  ISETP.GT.AND P2, PT, R0, 0x8, P1 ;  /* 0x000000080000780c */ /* 0x000fe20000f44270 */
[-C--:B------:R-:W-:Y:S01]  /*4090*/  FMUL R44, R44, R58.reuse ;  /* 0x0000003a2c2c7220 */ /* 0x080fe20000400000 */
[----:B------:R-:W-:Y:S01]  /*40a0*/  ISETP.GT.AND P1, PT, R3, 0x18, PT ;  /* 0x000000180300780c */ /* 0x000fe20003f24270 */
[-C--:B------:R-:W-:Y:S01]  /*40b0*/  FMUL R45, R45, R58.reuse ;  /* 0x0000003a2d2d7220 */ /* 0x080fe20000400000 */
[----:B------:R-:W-:Y:S01]  /*40c0*/  F2FP.BF16.F32.PACK_AB R33, RZ, R33 ;  /* 0x00000021ff21723e */ /* 0x000fe200000010ff */
[----:B------:R-:W-:Y:S01]  /*40d0*/  @P3 STG.E.U16 desc[UR36][R6.64+0x12], R31 ;  /* 0x0000121f06003986 */ /* 0x000fe2000c101524 */
[----:B------:R-:W-:Y:S01]  /*40e0*/  ISETP.GT.AND P3, PT, R0, 0x8, P0 ;  /* 0x000000080000780c */ /* 0x000fe20000764270 */
[-C--:B------:R-:W-:Y:S01]  /*40f0*/  FMUL R46, R46, R58.reuse ;  /* 0x0000003a2e2e7220 */ /* 0x080fe20000400000 */
[----:B------:R-:W-:Y:S01]  /*4100*/  ISETP.GT.AND P0, PT, R3, 0x19, PT ;  /* 0x000000190300780c */ /* 0x000fe20003f04270 */
[----:B------:R-:W-:Y:S01]  /*4110*/  @P4 STG.E.U16 desc[UR36][R4.64+0x20], R32 ;  /* 0x0000202004004986 */ /* 0x000fe2000c101524 */
[C---:B------:R-:W-:Y:S01]  /*4120*/  ISETP.GT.AND P4, PT, R0.reuse, RZ, P1 ;  /* 0x000000ff0000720c */ /* 0x040fe20000f84270 */
[----:B------:R-:W-:Y:S01]  /*4130*/  FMUL R47, R47, R58 ;  /* 0x0000003a2f2f7220 */ /* 0x000fe20000400000 */
[----:B------:R-:W-:Y:S01]  /*4140*/  F2FP.BF16.F32.PACK_AB R34, RZ, R34 ;  /* 0x00000022ff22723e */ /* 0x000fe200000010ff */
[----:B------:R-:W-:Y:S01]  /*4150*/  @P5 STG.E.U16 desc[UR36][R4.64+0x22], R33 ;  /* 0x0000222104005986 */ /* 0x000fe2000c101524 */
[----:B------:R-:W-:Y:S01]  /*4160*/  ISETP.GT.AND P5, PT, R0, RZ, P0 ;  /* 0x000000ff0000720c */ /* 0x000fe200007a4270 */
[----:B------:R-:W-:Y:S01]  /*4170*/  FMUL R48, R48, R58 ;  /* 0x0000003a30307220 */ /* 0x000fe20000400000 */
[----:B------:R-:W-:Y:S01]  /*4180*/  F2FP.BF16.F32.PACK_AB R35, RZ, R35 ;  /* 0x00000023ff23723e */ /* 0x000fe200000010ff */
[----:B------:R-:W-:Y:S01]  /*4190*/  @P2 STG.E.U16 desc[UR36][R6.64+0x20], R34 ;  /* 0x0000202206002986 */ /* 0x000fe2000c101524 */
[----:B------:R-:W-:Y:S01]  /*41a0*/  F2FP.BF16.F32.PACK_AB R36, RZ, R36 ;  /* 0x00000024ff24723e */ /* 0x000fe200000010ff */
[-C--:B------:R-:W-:Y:S01]  /*41b0*/  FMUL R49, R49, R58.reuse ;  /* 0x0000003a31317220 */ /* 0x080fe20000400000 */
[----:B------:R-:W-:Y:S01]  /*41c0*/  ISETP.GT.AND P2, PT, R0, 0x8, P1 ;  /* 0x000000080000780c */ /* 0x000fe20000f44270 */
[----:B------:R-:W-:Y:S01]  /*41d0*/  @P3 STG.E.U16 desc[UR36][R6.64+0x22], R35 ;  /* 0x0000222306003986 */ /* 0x000fe2000c101524 */
[----:B------:R-:W-:Y:S01]  /*41e0*/  ISETP.GT.AND P1, PT, R3, 0x20, PT ;  /* 0x000000200300780c */ /* 0x000fe20003f24270 */
[-C--:B------:R-:W-:Y:S01]  /*41f0*/  FMUL R50, R50, R58.reuse ;  /* 0x0000003a32327220 */ /* 0x080fe20000400000 */
[----:B------:R-:W-:Y:S01]  /*4200*/  F2FP.BF16.F32.PACK_AB R37, RZ, R37 ;  /* 0x00000025ff25723e */ /* 0x000fe200000010ff */
[----:B------:R-:W-:Y:S01]  /*4210*/  @P4 STG.E.U16 desc[UR36][R4.64+0x30], R36 ;  /* 0x0000302404004986 */ /* 0x000fe2000c101524 */
[C---:B------:R-:W-:Y:S01]  /*4220*/  ISETP.GT.AND P3, PT, R0.reuse, 0x8, P0 ;  /* 0x000000080000780c */ /* 0x040fe20000764270 */
[-C--:B------:R-:W-:Y:S01]  /*4230*/  FMUL R51, R51, R58.reuse ;  /* 0x0000003a33337220 */ /* 0x080fe20000400000 */
[----:B------:R-:W-:Y:S01]  /*4240*/  ISETP.GT.AND P0, PT, R3, 0x21, PT ;  /* 0x000000210300780c */ /* 0x000fe20003f04270 */
[----:B------:R-:W-:Y:S01]  /*4250*/  @P5 STG.E.U16 desc[UR36][R4.64+0x32], R37 ;  /* 0x0000322504005986 */ /* 0x000fe2000c101524 */
        /* <DEDUP_REMOVED lines=10> */
[----:B------:R-:W-:-:S02]  /*4300*/  F2FP.BF16.F32.PACK_AB R41, RZ, R41 ;  /* 0x00000029ff29723e */ /* 0x000fc400000010ff */
[C---:B------:R-:W-:Y:S01]  /*4310*/  ISETP.GT.AND P1, PT, R0.reuse, 0x8, P1 ;  /* 0x000000080000780c */ /* 0x040fe20000f24270 */
[----:B------:R-:W-:Y:S01]  /*4320*/  @P3 STG.E.U16 desc[UR36][R6.64+0x32], R39 ;  /* 0x0000322706003986 */ /* 0x000fe2000c101524 */
[C---:B------:R-:W-:Y:S02]  /*4330*/  ISETP.GT.AND P2, PT, R0.reuse, 0x8, P0 ;  /* 0x000000080000780c */ /* 0x040fe40000744270 */
[C---:B------:R-:W-:Y:S01]  /*4340*/  ISETP.GT.AND P0, PT, R3.reuse, 0x29, PT ;  /* 0x000000290300780c */ /* 0x040fe20003f04270 */
[----:B------:R-:W-:Y:S01]  /*4350*/  @P4 STG.E.U16 desc[UR36][R4.64+0x40], R40 ;  /* 0x0000402804004986 */ /* 0x000fe2000c101524 */
[----:B------:R-:W-:Y:S02]  /*4360*/  ISETP.GT.AND P4, PT, R3, 0x28, PT ;  /* 0x000000280300780c */ /* 0x000fe40003f84270 */
[----:B------:R-:W-:Y:S01]  /*4370*/  F2FP.BF16.F32.PACK_AB R42, RZ, R42 ;  /* 0x0000002aff2a723e */ /* 0x000fe200000010ff */
[----:B------:R-:W-:Y:S01]  /*4380*/  @P5 STG.E.U16 desc[UR36][R4.64+0x42], R41 ;  /* 0x0000422904005986 */ /* 0x000fe2000c101524 */
[----:B------:R-:W-:-:S02]  /*4390*/  ISETP.GT.AND P5, PT, R0, RZ, P4 ;  /* 0x000000ff0000720c */ /* 0x000fc400027a4270 */
[C---:B------:R-:W-:Y:S01]  /*43a0*/  ISETP.GT.AND P3, PT, R0.reuse, RZ, P0 ;  /* 0x000000ff0000720c */ /* 0x040fe20000764270 */
[----:B------:R-:W-:Y:S01]  /*43b0*/  @P1 STG.E.U16 desc[UR36][R6.64+0x40], R42 ;  /* 0x0000402a06001986 */ /* 0x000fe2000c101524 */
[----:B------:R-:W-:Y:S02]  /*43c0*/  F2FP.BF16.F32.PACK_AB R43, RZ, R43 ;  /* 0x0000002bff2b723e */ /* 0x000fe400000010ff */
[----:B------:R-:W-:Y:S02]  /*43d0*/  F2FP.BF16.F32.PACK_AB R44, RZ, R44 ;  /* 0x0000002cff2c723e */ /* 0x000fe400000010ff */
[C---:B------:R-:W-:Y:S01]  /*43e0*/  ISETP.GT.AND P4, PT, R0.reuse, 0x8, P4 ;  /* 0x000000080000780c */ /* 0x040fe20002784270 */
[----:B------:R-:W-:Y:S01]  /*43f0*/  @P2 STG.E.U16 desc[UR36][R6.64+0x42], R43 ;  /* 0x0000422b06002986 */ /* 0x000fe2000c101524 */
[----:B------:R-:W-:Y:S02]  /*4400*/  F2FP.BF16.F32.PACK_AB R45, RZ, R45 ;  /* 0x0000002dff2d723e */ /* 0x000fe400000010ff */
[----:B------:R-:W-:Y:S01]  /*4410*/  ISETP.GT.AND P2, PT, R3, 0x31, PT ;  /* 0x000000310300780c */ /* 0x000fe20003f44270 */
[----:B------:R-:W-:Y:S01]  /*4420*/  @P5 STG.E.U16 desc[UR36][R4.64+0x50], R44 ;  /* 0x0000502c04005986 */ /* 0x000fe2000c101524 */
[----:B------:R-:W-:-:S02]  /*4430*/  ISETP.GT.AND P5, PT, R0, 0x8, P0 ;  /* 0x000000080000780c */ /* 0x000fc400007a4270 */
[C---:B------:R-:W-:Y:S01]  /*4440*/  ISETP.GT.AND P1, PT, R3.reuse, 0x38, PT ;  /* 0x000000380300780c */ /* 0x040fe20003f24270 */
[----:B------:R-:W-:Y:S01]  /*4450*/  @P3 STG.E.U16 desc[UR36][R4.64+0x52], R45 ;  /* 0x0000522d04003986 */ /* 0x000fe2000c101524 */
[C---:B------:R-:W-:Y:S02]  /*4460*/  ISETP.GT.AND P3, PT, R3.reuse, 0x30, PT ;  /* 0x000000300300780c */ /* 0x040fe40003f64270 */
[----:B------:R-:W-:Y:S01]  /*4470*/  ISETP.GT.AND P0, PT, R3, 0x39, PT ;  /* 0x000000390300780c */ /* 0x000fe20003f04270 */
[----:B------:R-:W-:Y:S01]  /*4480*/  @P4 IMAD.MOV.U32 R2, RZ, RZ, R6 ;  /* 0x000000ffff024224 */ /* 0x000fe200078e0006 */
[----:B------:R-:W-:Y:S01]  /*4490*/  F2FP.BF16.F32.PACK_AB R46, RZ, R46 ;  /* 0x0000002eff2e723e */ /* 0x000fe200000010ff */
[----:B------:R-:W-:Y:S01]  /*44a0*/  @P4 IMAD.MOV.U32 R3, RZ, RZ, R7 ;  /* 0x000000ffff034224 */ /* 0x000fe200078e0007 */
[----:B------:R-:W-:Y:S02]  /*44b0*/  F2FP.BF16.F32.PACK_AB R47, RZ, R47 ;  /* 0x0000002fff2f723e */ /* 0x000fe400000010ff */
[----:B------:R-:W-:-:S02]  /*44c0*/  F2FP.BF16.F32.PACK_AB R48, RZ, R48 ;  /* 0x00000030ff30723e */ /* 0x000fc400000010ff */
[----:B------:R1:W-:Y:S01]  /*44d0*/  @P4 STG.E.U16 desc[UR36][R2.64+0x50], R46 ;  /* 0x0000502e02004986 */ /* 0x0003e2000c101524 */
[C---:B------:R-:W-:Y:S02]  /*44e0*/  ISETP.GT.AND P4, PT, R0.reuse, RZ, P2 ;  /* 0x000000ff0000720c */ /* 0x040fe40001784270 */
[----:B------:R-:W-:Y:S02]  /*44f0*/  F2FP.BF16.F32.PACK_AB R49, RZ, R49 ;  /* 0x00000031ff31723e */ /* 0x000fe400000010ff */
[----:B------:R-:W-:Y:S02]  /*4500*/  ISETP.GT.AND P2, PT, R0, 0x8, P2 ;  /* 0x000000080000780c */ /* 0x000fe40001744270 */
[----:B------:R-:W-:Y:S02]  /*4510*/  F2FP.BF16.F32.PACK_AB R50, RZ, R50 ;  /* 0x00000032ff32723e */ /* 0x000fe400000010ff */
[----:B------:R-:W-:Y:S02]  /*4520*/  F2FP.BF16.F32.PACK_AB R51, RZ, R51 ;  /* 0x00000033ff33723e */ /* 0x000fe400000010ff */
[----:B------:R-:W-:Y:S01]  /*4530*/  F2FP.BF16.F32.PACK_AB R52, RZ, R52 ;  /* 0x00000034ff34723e */ /* 0x000fe200000010ff */
[----:B-1----:R-:W-:Y:S01]  /*4540*/  @P5 IMAD.MOV.U32 R2, RZ, RZ, R6 ;  /* 0x000000ffff025224 */ /* 0x002fe200078e0006 */
[----:B------:R-:W-:Y:S01]  /*4550*/  F2FP.BF16.F32.PACK_AB R53, RZ, R53 ;  /* 0x00000035ff35723e */ /* 0x000fe200000010ff */
[----:B------:R-:W-:Y:S01]  /*4560*/  @P5 IMAD.MOV.U32 R3, RZ, RZ, R7 ;  /* 0x000000ffff035224 */ /* 0x000fe200078e0007 */
[----:B------:R-:W-:-:S02]  /*4570*/  F2FP.BF16.F32.PACK_AB R54, RZ, R54 ;  /* 0x00000036ff36723e */ /* 0x000fc400000010ff */
[----:B------:R-:W-:Y:S02]  /*4580*/  F2FP.BF16.F32.PACK_AB R55, RZ, R55 ;  /* 0x00000037ff37723e */ /* 0x000fe400000010ff */
[----:B------:R1:W-:Y:S01]  /*4590*/  @P5 STG.E.U16 desc[UR36][R2.64+0x52], R47 ;  /* 0x0000522f02005986 */ /* 0x0003e2000c101524 */
[C---:B------:R-:W-:Y:S02]  /*45a0*/  ISETP.GT.AND P5, PT, R0.reuse, RZ, P3 ;  /* 0x000000ff0000720c */ /* 0x040fe40001fa4270 */
[----:B------:R-:W-:-:S11]  /*45b0*/  ISETP.GT.AND P3, PT, R0, 0x8, P3 ;  /* 0x000000080000780c */ /* 0x000fd60001f64270 */
[----:B-1----:R-:W-:Y:S02]  /*45c0*/  @P5 IMAD.MOV.U32 R2, RZ, RZ, R4 ;  /* 0x000000ffff025224 */ /* 0x002fe400078e0004 */
[----:B------:R-:W-:-:S05]  /*45d0*/  @P5 IMAD.MOV.U32 R3, RZ, RZ, R5 ;  /* 0x000000ffff035224 */ /* 0x000fca00078e0005 */
[----:B------:R1:W-:Y:S01]  /*45e0*/  @P5 STG.E.U16 desc[UR36][R2.64+0x60], R48 ;  /* 0x0000603002005986 */ /* 0x0003e2000c101524 */
[C---:B------:R-:W-:Y:S02]  /*45f0*/  ISETP.GT.AND P5, PT, R0.reuse, RZ, P0 ;  /* 0x000000ff0000720c */ /* 0x040fe400007a4270 */
[----:B------:R-:W-:Y:S01]  /*4600*/  ISETP.GT.AND P0, PT, R0, 0x8, P0 ;  /* 0x000000080000780c */ /* 0x000fe20000704270 */
[----:B-1----:R-:W-:Y:S02]  /*4610*/  @P4 IMAD.MOV.U32 R2, RZ, RZ, R4 ;  /* 0x000000ffff024224 */ /* 0x002fe400078e0004 */
[----:B------:R-:W-:-:S05]  /*4620*/  @P4 IMAD.MOV.U32 R3, RZ, RZ, R5 ;  /* 0x000000ffff034224 */ /* 0x000fca00078e0005 */
[----:B------:R1:W-:Y:S01]  /*4630*/  @P4 STG.E.U16 desc[UR36][R2.64+0x62], R49 ;  /* 0x0000623102004986 */ /* 0x0003e2000c101524 */
[C---:B------:R-:W-:Y:S02]  /*4640*/  ISETP.GT.AND P4, PT, R0.reuse, RZ, P1 ;  /* 0x000000ff0000720c */ /* 0x040fe40000f84270 */
[----:B------:R-:W-:Y:S01]  /*4650*/  ISETP.GT.AND P1, PT, R0, 0x8, P1 ;  /* 0x000000080000780c */ /* 0x000fe20000f24270 */
[----:B-1----:R-:W-:Y:S02]  /*4660*/  @P3 IMAD.MOV.U32 R2, RZ, RZ, R6 ;  /* 0x000000ffff023224 */ /* 0x002fe400078e0006 */
[----:B------:R-:W-:-:S05]  /*4670*/  @P3 IMAD.MOV.U32 R3, RZ, RZ, R7 ;  /* 0x000000ffff033224 */ /* 0x000fca00078e0007 */
[----:B------:R1:W-:Y:S02]  /*4680*/  @P3 STG.E.U16 desc[UR36][R2.64+0x60], R50 ;  /* 0x0000603202003986 */ /* 0x0003e4000c101524 */
[----:B-1----:R-:W-:Y:S02]  /*4690*/  @P2 IMAD.MOV.U32 R2, RZ, RZ, R6 ;  /* 0x000000ffff022224 */ /* 0x002fe400078e0006 */
[----:B------:R-:W-:-:S05]  /*46a0*/  @P2 IMAD.MOV.U32 R3, RZ, RZ, R7 ;  /* 0x000000ffff032224 */ /* 0x000fca00078e0007 */
[----:B------:R1:W-:Y:S02]  /*46b0*/  @P2 STG.E.U16 desc[UR36][R2.64+0x62], R51 ;  /* 0x0000623302002986 */ /* 0x0003e4000c101524 */
[----:B-1----:R-:W-:Y:S02]  /*46c0*/  @P4 IMAD.MOV.U32 R2, RZ, RZ, R4 ;  /* 0x000000ffff024224 */ /* 0x002fe400078e0004 */
[----:B------:R-:W-:-:S05]  /*46d0*/  @P4 IMAD.MOV.U32 R3, RZ, RZ, R5 ;  /* 0x000000ffff034224 */ /* 0x000fca00078e0005 */
[----:B------:R1:W-:Y:S04]  /*46e0*/  @P4 STG.E.U16 desc[UR36][R2.64+0x70], R52 ;  /* 0x0000703402004986 */ /* 0x0003e8000c101524 */
[----:B------:R2:W-:Y:S01]  /*46f0*/  @P5 STG.E.U16 desc[UR36][R4.64+0x72], R53 ;  /* 0x0000723504005986 */ /* 0x0005e2000c101524 */
[----:B-1----:R-:W-:Y:S02]  /*4700*/  @P1 IMAD.MOV.U32 R2, RZ, RZ, R6 ;  /* 0x000000ffff021224 */ /* 0x002fe400078e0006 */
[----:B------:R-:W-:-:S05]  /*4710*/  @P1 IMAD.MOV.U32 R3, RZ, RZ, R7 ;  /* 0x000000ffff031224 */ /* 0x000fca00078e0007 */
[----:B------:R2:W-:Y:S04]  /*4720*/  @P1 STG.E.U16 desc[UR36][R2.64+0x70], R54 ;  /* 0x0000703602001986 */ /* 0x0005e8000c101524 */
[----:B------:R2:W-:Y:S02]  /*4730*/  @P0 STG.E.U16 desc[UR36][R6.64+0x72], R55 ;  /* 0x0000723706000986 */ /* 0x0005e4000c101524 */
.L_x_101:
[----:B------:R-:W-:Y:S05]  /*4740*/  BSYNC B0 ;  /* 0x0000000000007941 */ /* 0x000fea0003800000 */
.L_x_39:
[----:B0-2---:R-:W2:Y:S01]  /*4750*/  LDL.64 R2, [R1] ;  /* 0x0000000001027983 */ /* 0x005ea20000100a00 */
[----:B------:R-:W-:Y:S01]  /*4760*/  ULDC.64 UR4, c[0x0][0x650] ;  /* 0x0001940000047ab9 */ /* 0x000fe20000000a00 */
[----:B------:R0:W-:Y:S01]  /*4770*/  SYNCS.ARRIVE.TRANS64.A1T0 RZ, [R66+UR47], RZ ;  /* 0x000000ff42ff79a7 */ /* 0x0001e2000810002f */
[----:B------:R-:W-:Y:S01]  /*4780*/  PRMT R0, RZ, 0x7610, R0 ;  /* 0x00007610ff007816 */ /* 0x000fe20000000000 */
[----:B-----5:R-:W-:Y:S02]  /*4790*/  IMAD.MOV.U32 R19, RZ, RZ, -0x1 ;  /* 0xffffffffff137424 */ /* 0x020fe400078e00ff */
[----:B------:R-:W-:Y:S01]  /*47a0*/  IMAD.MOV.U32 R22, RZ, RZ, -0x1 ;  /* 0xffffffffff167424 */ /* 0x000fe200078e00ff */
[----:B--2---:R-:W-:-:S04]  /*47b0*/  LEA R18, P0, R2, R18, 0x1 ;  /* 0x0000001202127211 */ /* 0x004fc800078008ff */
[----:B------:R-:W-:Y:S01]  /*47c0*/  LEA.HI.X R17, R2, R17, R23, 0x1, P0 ;  /* 0x0000001102117211 */ /* 0x000fe200000f0c17 */
[----:B------:R-:W-:Y:S01]  /*47d0*/  IMAD.MOV.U32 R2, RZ, RZ, -0x1 ;  /* 0xffffffffff027424 */ /* 0x000fe200078e00ff */
[----:B------:R-:W-:-:S04]  /*47e0*/  ISETP.GE.U32.AND P0, PT, R18, UR4, PT ;  /* 0x0000000412007c0c */ /* 0x000fc8000bf06070 */
[----:B------:R-:W-:-:S13]  /*47f0*/  ISETP.GE.U32.AND.EX P0, PT, R17, UR5, PT, P0 ;  /* 0x0000000511007c0c */ /* 0x000fda000bf06100 */
[----:B0-----:R-:W-:Y:S05]  /*4800*/  @P0 BRA `(.L_x_102) ;  /* 0x0000000400700947 */ /* 0x001fea0003800000 */
[----:B-1----:R-:W0:Y:S01]  /*4810*/  S2R R10, SR_CTAID.X ;  /* 0x00000000000a7919 */ /* 0x002e220000002500 */
[----:B---34-:R-:W1:Y:S01]  /*4820*/  LDC.64 R8, c[0x0][0x628] ;  /* 0x00018a00ff087b82 */ /* 0x018e620000000a00 */
[----:B------:R-:W-:Y:S01]  /*4830*/  ULDC UR4, c[0x0][0x150] ;  /* 0x0000540000047ab9 */ /* 0x000fe20000000800 */
[----:B------:R-:W-:Y:S01]  /*4840*/  IMAD.MOV.U32 R6, RZ, RZ, R18 ;  /* 0x000000ffff067224 */ /* 0x000fe200078e0012 */
[----:B------:R-:W2:Y:S01]  /*4850*/  S2R R20, SR_CTAID.Y ;  /* 0x0000000000147919 */ /* 0x000ea20000002600 */
[----:B------:R-:W-:-:S04]  /*4860*/  IMAD.MOV.U32 R7, RZ, RZ, R17 ;  /* 0x000000ffff077224 */ /* 0x000fc800078e0011 */
[----:B------:R-:W3:Y:S08]  /*4870*/  LDC R15, c[0x0][0x144] ;  /* 0x00005100ff0f7b82 */ /* 0x000ef00000000800 */
[----:B------:R-:W4:Y:S08]  /*4880*/  LDC R0, c[0x0][0x630] ;  /* 0x00018c00ff007b82 */ /* 0x000f300000000800 */
[----:B------:R-:W2:Y:S01]  /*4890*/  LDC.64 R12, c[0x0][0x620] ;  /* 0x00018800ff0c7b82 */ /* 0x000ea20000000a00 */
[----:B-1----:R-:W-:-:S04]  /*48a0*/  ISETP.NE.U32.AND P0, PT, R8, RZ, PT ;  /* 0x000000ff0800720c */ /* 0x002fc80003f05070 */
[----:B------:R-:W-:Y:S02]  /*48b0*/  ISETP.NE.AND.EX P0, PT, R9, RZ, PT, P0 ;  /* 0x000000ff0900720c */ /* 0x000fe40003f05300 */
[----:B0-----:R-:W-:-:S05]  /*48c0*/  I2FP.F32.U32 R2, R10 ;  /* 0x0000000a00027245 */ /* 0x001fca0000201000 */
[----:B------:R-:W-:-:S04]  /*48d0*/  FMUL R2, R2, UR4 ;  /* 0x0000000402027c20 */ /* 0x000fc80008400000 */
[----:B------:R0:W1:Y:S02]  /*48e0*/  F2I.U32.TRUNC.NTZ R14, R2 ;  /* 0x00000002000e7305 */ /* 0x000064000020f000 */
[----:B---34-:R-:W-:Y:S05]  /*48f0*/  @!P0 BRA `(.L_x_103) ;  /* 0x0000000000288947 */ /* 0x018fea0003800000 */
[----:B------:R-:W3:Y:S02]  /*4900*/  LDC R3, c[0x0][0x634] ;  /* 0x00018d00ff037b82 */ /* 0x000ee40000000800 */
[----:B---3--:R-:W-:-:S05]  /*4910*/  IADD3 R7, P0, R18, R3, RZ ;  /* 0x0000000312077210 */ /* 0x008fca0007f1e0ff */
[----:B------:R-:W-:-:S04]  /*4920*/  IMAD.X R11, RZ, RZ, R17, P0 ;  /* 0x000000ffff0b7224 */ /* 0x000fc800000e0611 */
[----:B0-----:R-:W-:-:S04]  /*4930*/  IMAD.WIDE.U32 R2, R11, R8, RZ ;  /* 0x000000080b027225 */ /* 0x001fc800078e00ff */
[----:B------:R-:W-:-:S04]  /*4940*/  IMAD.WIDE.U32 R4, P0, R7, R9, R2 ;  /* 0x0000000907047225 */ /* 0x000fc80007800002 */
[----:B------:R-:W-:-:S04]  /*4950*/  IMAD.WIDE.U32 R2, R7, R8, RZ ;  /* 0x0000000807027225 */ /* 0x000fc800078e00ff */
[----:B------:R-:W-:Y:S01]  /*4960*/  IMAD.X R7, RZ, RZ, RZ, P0 ;  /* 0x000000ffff077224 */ /* 0x000fe200000e06ff */
[----:B------:R-:W-:Y:S01]  /*4970*/  IADD3 RZ, P0, R3, R4, RZ ;  /* 0x0000000403ff7210 */ /* 0x000fe20007f1e0ff */
[----:B------:R-:W-:-:S04]  /*4980*/  IMAD.MOV.U32 R6, RZ, RZ, R5 ;  /* 0x000000ffff067224 */ /* 0x000fc800078e0005 */
[----:B------:R-:W-:-:S08]  /*4990*/  IMAD.WIDE.U32.X R6, R11, R9, R6, P0 ;  /* 0x000000090b067225 */ /* 0x000fd000000e0406 */
.L_x_103:
[----:B------:R-:W3:Y:S01]  /*49a0*/  LDC.64 R26, c[0x0][0x640] ;  /* 0x00019000ff1a7b82 */ /* 0x000ee20000000a00 */
[-C--:B------:R-:W-:Y:S01]  /*49b0*/  SHF.R.U64 R11, R6, R0.reuse, R7 ;  /* 0x00000000060b7219 */ /* 0x080fe20000001207 */
[----:B------:R-:W-:Y:S01]  /*49c0*/  IMAD.MOV.U32 R19, RZ, RZ, R17 ;  /* 0x000000ffff137224 */ /* 0x000fe200078e0011 */
[----:B------:R-:W-:Y:S01]  /*49d0*/  SHF.R.U32.HI R0, RZ, R0, R7 ;  /* 0x00000000ff007219 */ /* 0x000fe20000011607 */
[----:B-1----:R-:W-:Y:S01]  /*49e0*/  IMAD.MOV R14, RZ, RZ, -R14 ;  /* 0x000000ffff0e7224 */ /* 0x002fe200078e0a0e */
[----:B------:R-:W-:Y:S01]  /*49f0*/  IADD3 R5, P0, RZ, -R11, RZ ;  /* 0x8000000bff057210 */ /* 0x000fe20007f1e0ff */
[----:B------:R-:W-:Y:S01]  /*4a00*/  ULDC UR4, c[0x0][0x154] ;  /* 0x0000550000047ab9 */ /* 0x000fe20000000800 */
[----:B------:R-:W-:Y:S01]  /*4a10*/  IMAD.MOV.U32 R7, RZ, RZ, 0x1 ;  /* 0x00000001ff077424 */ /* 0x000fe200078e00ff */
[----:B------:R-:W1:Y:S01]  /*4a20*/  LDC R4, c[0x0][0x618] ;  /* 0x00018600ff047b82 */ /* 0x000e620000000800 */
[----:B------:R-:W-:Y:S02]  /*4a30*/  IMAD R22, R15, R14, R10 ;  /* 0x0000000e0f167224 */ /* 0x000fe400078e020a */
[----:B------:R-:W-:-:S04]  /*4a40*/  IMAD.X R3, RZ, RZ, ~R0, P0 ;  /* 0x000000ffff037224 */ /* 0x000fc800000e0e00 */
[-C--:B--2---:R-:W-:Y:S01]  /*4a50*/  IMAD R0, R3, R12.reuse, RZ ;  /* 0x0000000c03007224 */ /* 0x084fe200078e02ff */
[----:B------:R-:W2:Y:S01]  /*4a60*/  LDC R6, c[0x0][0x608] ;  /* 0x00018200ff067b82 */ /* 0x000ea20000000800 */
[----:B0-----:R-:W-:-:S04]  /*4a70*/  IMAD.WIDE.U32 R2, R5, R12, R18 ;  /* 0x0000000c05027225 */ /* 0x001fc800078e0012 */
[----:B------:R-:W-:Y:S01]  /*4a80*/  IMAD R5, R5, R13, R0 ;  /* 0x0000000d05057224 */ /* 0x000fe200078e0200 */
[----:B------:R-:W-:Y:S02]  /*4a90*/  I2FP.F32.U32 R0, R20 ;  /* 0x0000001400007245 */ /* 0x000fe40000201000 */
[----:B------:R-:W0:Y:S01]  /*4aa0*/  LDC R24, c[0x0][0x658] ;  /* 0x00019600ff187b82 */ /* 0x000e220000000800 */
[----:B------:R-:W-:Y:S01]  /*4ab0*/  IMAD.IADD R3, R3, 0x1, R5 ;  /* 0x0000000103037824 */ /* 0x000fe200078e0205 */
[----:B---3--:R-:W-:Y:S01]  /*4ac0*/  ISETP.NE.U32.AND P0, PT, R26, RZ, PT ;  /* 0x000000ff1a00720c */ /* 0x008fe20003f05070 */
[----:B------:R-:W-:Y:S01]  /*4ad0*/  FMUL R0, R0, UR4 ;  /* 0x0000000400007c20 */ /* 0x000fe20008400000 */
[----:B------:R-:W-:Y:S02]  /*4ae0*/  IMAD.MOV.U32 R5, RZ, RZ, -0x1 ;  /* 0xffffffffff057424 */ /* 0x000fe400078e00ff */
[----:B------:R-:W-:Y:S01]  /*4af0*/  ISETP.NE.AND.EX P0, PT, R27, RZ, PT, P0 ;  /* 0x000000ff1b00720c */ /* 0x000fe20003f05300 */
[----:B------:R3:W4:Y:S01]  /*4b00*/  F2I.U32.TRUNC.NTZ R12, R0 ;  /* 0x00000000000c7305 */ /* 0x000722000020f000 */
[----:B------:R-:W3:Y:S01]  /*4b10*/  LDC R15, c[0x0][0x148] ;  /* 0x00005200ff0f7b82 */ /* 0x000ee20000000800 */
[----:B-1----:R-:W-:-:S02]  /*4b20*/  SHF.R.U64 R10, R2, R4, R3 ;  /* 0x00000004020a7219 */ /* 0x002fc40000001203 */
[----:B------:R-:W-:-:S05]  /*4b30*/  SHF.R.U32.HI R3, RZ, R4, R3 ;  /* 0x00000004ff037219 */ /* 0x000fca0000011603 */
[----:B------:R-:W1:Y:S01]  /*4b40*/  LDC R14, c[0x0][0x600] ;  /* 0x00018000ff0e7b82 */ /* 0x000e620000000800 */
[-CC-:B--2---:R-:W-:Y:S02]  /*4b50*/  SHF.R.U64 R8, R10, R6.reuse, R3.reuse ;  /* 0x000000060a087219 */ /* 0x184fe40000001203 */
[----:B------:R-:W-:-:S05]  /*4b60*/  SHF.R.U32.HI R3, RZ, R6, R3 ;  /* 0x00000006ff037219 */ /* 0x000fca0000011603 */
[----:B------:R-:W2:Y:S01]  /*4b70*/  LDC R21, c[0x0][0x648] ;  /* 0x00019200ff157b82 */ /* 0x000ea20000000800 */
[-CC-:B0-----:R-:W-:Y:S02]  /*4b80*/  SHF.R.U64 R13, R8, R24.reuse, R3.reuse ;  /* 0x00000018080d7219 */ /* 0x181fe40000001203 */
[-C--:B------:R-:W-:Y:S02]  /*4b90*/  SHF.L.U32 R5, R5, R24.reuse, RZ ;  /* 0x0000001805057219 */ /* 0x080fe400000006ff */
[-C--:B------:R-:W-:Y:S01]  /*4ba0*/  SHF.R.U32.HI R3, RZ, R24.reuse, R3 ;  /* 0x00000018ff037219 */ /* 0x080fe20000011603 */
[----:B------:R-:W-:Y:S01]  /*4bb0*/  IMAD.MOV.U32 R2, RZ, RZ, R13 ;  /* 0x000000ffff027224 */ /* 0x000fe200078e000d */
[----:B------:R-:W-:Y:S01]  /*4bc0*/  SHF.L.U32 R24, R7, R24, RZ ;  /* 0x0000001807187219 */ /* 0x000fe200000006ff */
[----:B------:R-:W0:Y:S01]  /*4bd0*/  LDC R25, c[0x0][0x638] ;  /* 0x00018e00ff197b82 */ /* 0x000e220000000800 */
[----:B------:R-:W-:-:S07]  /*4be0*/  LOP3.LUT R19, RZ, R5, RZ, 0x33, !PT ;  /* 0x00000005ff137212 */ /* 0x000fce00078e33ff */
[----:B------:R-:W0:Y:S01]  /*4bf0*/  LDC R28, c[0x0][0x610] ;  /* 0x00018400ff1c7b82 */ /* 0x000e220000000800 */
[----:B----4-:R-:W-:Y:S05]  /*4c00*/  @!P0 BRA `(.L_x_104) ;  /* 0x0000000000288947 */ /* 0x010fea0003800000 */
[----:B---3--:R-:W3:Y:S02]  /*4c10*/  LDC R0, c[0x0][0x64c] ;  /* 0x00019300ff007b82 */ /* 0x008ee40000000800 */
[----:B---3--:R-:W-:-:S05]  /*4c20*/  IADD3 R7, P0, R13, R0, RZ ;  /* 0x000000000d077210 */ /* 0x008fca0007f1e0ff */
        /* <DEDUP_REMOVED lines=8> */
.L_x_104:
[----:B------:R-:W4:Y:S01]  /*4cb0*/  LDC R4, c[0x0][0x65c] ;  /* 0x00019700ff047b82 */ /* 0x000f220000000800 */
[----:B--23--:R-:W-:Y:S01]  /*4cc0*/  SHF.R.U64 R0, R2, R21, R3 ;  /* 0x0000001502007219 */ /* 0x00cfe20000001203 */
[----:B-1----:R-:W-:Y:S01]  /*4cd0*/  VIADD R3, R14, 0xffffffff ;  /* 0xffffffff0e037836 */ /* 0x002fe20000000000 */
[----:B------:R-:W-:Y:S01]  /*4ce0*/  LOP3.LUT R19, R8, R19, RZ, 0xc0, !PT ;  /* 0x0000001308137212 */ /* 0x000fe200078ec0ff */
[----:B------:R-:W-:Y:S02]  /*4cf0*/  IMAD.MOV R12, RZ, RZ, -R12 ;  /* 0x000000ffff0c7224 */ /* 0x000fe400078e0a0c */
[----:B------:R-:W-:Y:S01]  /*4d00*/  IMAD.MOV R2, RZ, RZ, -R0 ;  /* 0x000000ffff027224 */ /* 0x000fe200078e0a00 */
[----:B------:R-:W-:Y:S01]  /*4d10*/  LOP3.LUT R3, R10, R3, RZ, 0xc0, !PT ;  /* 0x000000030a037212 */ /* 0x000fe200078ec0ff */
[----:B------:R-:W-:Y:S02]  /*4d20*/  IMAD R19, R24, R0, R19 ;  /* 0x0000000018137224 */ /* 0x000fe400078e0213 */
[----:B0-----:R-:W-:-:S04]  /*4d30*/  IMAD R0, R2, R25, R13 ;  /* 0x0000001902007224 */ /* 0x001fc800078e020d */
[----:B------:R-:W-:Y:S01]  /*4d40*/  IMAD R2, R0, R14, R3 ;  /* 0x0000000e00027224 */ /* 0x000fe200078e0203 */
[----:B----4-:R-:W-:Y:S01]  /*4d50*/  ISETP.NE.AND P0, PT, R4, 0x1, PT ;  /* 0x000000010400780c */ /* 0x010fe20003f05270 */
[----:B------:R-:W-:-:S05]  /*4d60*/  IMAD.MOV.U32 R4, RZ, RZ, 0x1 ;  /* 0x00000001ff047424 */ /* 0x000fca00078e00ff */
[----:B------:R-:W-:-:S07]  /*4d70*/  PRMT R0, R4, 0x7610, R0 ;  /* 0x0000761004007816 */ /* 0x000fce0000000000 */
[----:B------:R-:W-:-:S04]  /*4d80*/  @P0 IMAD R22, R15, R12, R20 ;  /* 0x0000000c0f160224 */ /* 0x000fc800078e0214 */
[----:B------:R-:W-:-:S05]  /*4d90*/  IMAD R19, R19, R28, R22 ;  /* 0x0000001c13137224 */ /* 0x000fca00078e0216 */
[----:B------:R-:W-:Y:S02]  /*4da0*/  SEL R22, R2, R19, !P0 ;  /* 0x0000001302167207 */ /* 0x000fe40004000000 */
[----:B------:R-:W-:Y:S01]  /*4db0*/  SEL R19, R19, R2, !P0 ;  /* 0x0000000213137207 */ /* 0x000fe20004000000 */
[----:B------:R-:W-:-:S07]  /*4dc0*/  IMAD.MOV.U32 R2, RZ, RZ, R11 ;  /* 0x000000ffff027224 */ /* 0x000fce00078e000b */
.L_x_102:
[----:B------:R-:W-:Y:S02]  /*4dd0*/  LOP3.LUT P0, RZ, R0, 0xff, RZ, 0xc0, !PT ;  /* 0x000000ff00ff7812 */ /* 0x000fe4000780c0ff */
[----:B------:R-:W-:-:S11]  /*4de0*/  LOP3.LUT R73, R73, 0x1, RZ, 0x3c, !PT ;  /* 0x0000000149497812 */ /* 0x000fd600078e3cff */
[----:B------:R-:W-:Y:S05]  /*4df0*/  @P0 BRA `(.L_x_105) ;  /* 0xffffffc800a40947 */ /* 0x000fea000383ffff */
[----:B------:R-:W-:Y:S05]  /*4e00*/  EXIT ;  /* 0x000000000000794d */ /* 0x000fea0003800000 */
.L_x_18:
[----:B------:R-:W-:-:S08]  /*4e10*/  ISETP.NE.AND P0, PT, R5, RZ, PT ;  /* 0x000000ff0500720c */ /* 0x000fd00003f05270 */
[----:B0-----:R-:W0:-:S00]  /*4e20*/  USETMAXREG.DEALLOC.CTAPOOL 0x28 ;  /* 0x00000028000079c8 */ /* 0x001e0000080e0500 */
[----:B------:R-:W-:Y:S05]  /*4e30*/  @P0 EXIT ;  /* 0x000000000000094d */ /* 0x000fea0003800000 */
[----:B0-----:R-:W-:Y:S01]  /*4e40*/  LOP3.LUT P0, RZ, R8, 0xff, RZ, 0xc0, !PT ;  /* 0x000000ff08ff7812 */ /* 0x001fe2000780c0ff */
[----:B------:R-:W-:Y:S02]  /*4e50*/  IMAD.MOV.U32 R0, RZ, RZ, 0x1 ;  /* 0x00000001ff007424 */ /* 0x000fe400078e00ff */
[----:B------:R-:W-:-:S10]  /*4e60*/  IMAD.MOV.U32 R7, RZ, RZ, RZ ;  /* 0x000000ffff077224 */ /* 0x000fd400078e00ff */
[----:B------:R-:W-:Y:S05]  /*4e70*/  @!P0 BRA `(.L_x_106) ;  /* 0x0000000c007c8947 */ /* 0x000fea0003800000 */
[----:B------:R-:W0:Y:S01]  /*4e80*/  S2UR UR9, SR_CgaCtaId ;  /* 0x00000000000979c3 */ /* 0x000e220000008800 */
[----:B------:R-:W-:Y:S01]  /*4e90*/  UMOV UR10, 0x1 ;  /* 0x00000001000a7882 */ /* 0x000fe20000000000 */
[----:B------:R-:W-:Y:S01]  /*4ea0*/  LOP3.LUT P0, RZ, R4, 0x1f, RZ, 0xc0, !PT ;  /* 0x0000001f04ff7812 */ /* 0x000fe2000780c0ff */
[----:B------:R-:W-:Y:S01]  /*4eb0*/  ULDC UR5, c[0x0][0x658] ;  /* 0x0001960000057ab9 */ /* 0x000fe20000000800 */
[----:B------:R-:W-:Y:S01]  /*4ec0*/  UMOV UR7, 0xffffffff ;  /* 0xffffffff00077882 */ /* 0x000fe20000000000 */
[----:B------:R-:W-:Y:S01]  /*4ed0*/  BSSY B0, `(.L_x_106) ;  /* 0x00000d9000007945 */ /* 0x000fe20003800000 */
[----:B------:R-:W-:Y:S01]  /*4ee0*/  USHF.L.U32 UR7, UR7, UR5, URZ ;  /* 0x0000000507077299 */ /* 0x000fe2000800063f */
[C---:B------:R-:W-:Y:S01]  /*4ef0*/  ISETP.NE.AND P2, PT, R3.reuse, RZ, PT ;  /* 0x000000ff0300720c */ /* 0x040fe20003f45270 */
[----:B------:R-:W-:Y:S01]  /*4f00*/  IMAD.MOV.U32 R8, RZ, RZ, 0x1 ;  /* 0x00000001ff087424 */ /* 0x000fe200078e00ff */
[----:B------:R-:W-:Y:S01]  /*4f10*/  ISETP.NE.OR P0, PT, R3, RZ, !P0 ;  /* 0x000000ff0300720c */ /* 0x000fe20004705670 */
[----:B------:R-:W-:Y:S01]  /*4f20*/  IMAD.MOV.U32 R0, RZ, RZ, 0x1 ;  /* 0x00000001ff007424 */ /* 0x000fe200078e00ff */
[----:B------:R-:W-:Y:S01]  /*4f30*/  LOP3.LUT R6, R16, 0x2, RZ, 0xfc, !PT ;  /* 0x0000000210067812 */ /* 0x000fe200078efcff */
[----:B------:R-:W-:Y:S01]  /*4f40*/  IMAD.MOV.U32 R7, RZ, RZ, RZ ;  /* 0x000000ffff077224 */ /* 0x000fe200078e00ff */
[----:B------:R-:W-:Y:S01]  /*4f50*/  ULDC UR4, c[0x0][0x600] ;  /* 0x0001800000047ab9 */ /* 0x000fe20000000800 */
[----:B------:R-:W-:Y:S01]  /*4f60*/  UMOV UR18, 0x55 ;  /* 0x0000005500127882 */ /* 0x000fe20000000000 */
[----:B------:R-:W-:-:S02]  /*4f70*/  UIADD3 UR26, UR40, 0x1, URZ ;  /* 0x00000001281a7890 */ /* 0x000fc4000fffe03f */
[----:B------:R-:W-:Y:S02]  /*4f80*/  UIADD3 UR4, UR4, -0x1, URZ ;  /* 0xffffffff04047890 */ /* 0x000fe4000fffe03f */
[----:B------:R-:W-:Y:S02]  /*4f90*/  USHF.L.U32 UR5, UR10, UR5, URZ ;  /* 0x000000050a057299 */ /* 0x000fe4000800063f */
[----:B------:R-:W-:Y:S01]  /*4fa0*/  ULOP3.LUT UR7, URZ, UR7, URZ, 0x33, !UPT ;  /* 0x000000073f077292 */ /* 0x000fe2000f8e333f */
[----:B------:R-:W-:Y:S01]  /*4fb0*/  ULDC.64 UR24, c[0x0][0x198] ;  /* 0x0000660000187ab9 */ /* 0x000fe20000000a00 */
[----:B0-----:R-:W-:Y:S02]  /*4fc0*/  ULOP3.LUT UR8, UR9, 0x1, URZ, 0xc0, !UPT ;  /* 0x0000000109087892 */ /* 0x001fe4000f8ec03f */
[----:B------:R-:W-:Y:S02]  /*4fd0*/  USHF.R.U32.HI UR27, URZ, 0x1, UR9 ;  /* 0x000000013f1b7899 */ /* 0x000fe40008011609 */
[----:B------:R-:W-:-:S02]  /*4fe0*/  USHF.L.U32 UR6, UR9, 0x5, URZ ;  /* 0x0000000509067899 */ /* 0x000fc4000800063f */
[----:B------:R-:W-:Y:S02]  /*4ff0*/  USHF.L.U32 UR28, UR9, 0xb, URZ ;  /* 0x0000000b091c7899 */ /* 0x000fe4000800063f */
[----:B------:R-:W-:Y:S02]  /*5000*/  ULOP3.LUT UR9, UR9, 0xfffffffe, URZ, 0xc0, !UPT ;  /* 0xfffffffe09097892 */ /* 0x000fe4000f8ec03f */
[----:B------:R-:W-:Y:S02]  /*5010*/  UISETP.GT.U32.AND UP0, UPT, UR8, 0xffff, UPT ;  /* 0x0000ffff0800788c */ /* 0x000fe4000bf04070 */
[----:B------:R-:W-:Y:S02]  /*5020*/  USHF.L.U32 UR13, UR10, UR9, URZ ;  /* 0x000000090a0d7299 */ /* 0x000fe4000800063f */
[----:B------:R-:W-:Y:S02]  /*5030*/  ULOP3.LUT UR9, UR9, 0x1, URZ, 0xfc, !UPT ;  /* 0x0000000109097892 */ /* 0x000fe4000f8efc3f */
[----:B------:R-:W-:-:S02]  /*5040*/  USEL UR8, UR8, 0xffff, !UP0 ;  /* 0x0000ffff08087887 */ /* 0x000fc4000c000000 */
[----:B------:R-:W-:Y:S02]  /*5050*/  USHF.L.U32 UR9, UR10, UR9, URZ ;  /* 0x000000090a097299 */ /* 0x000fe4000800063f */
[----:B------:R-:W-:Y:S02]  /*5060*/  ULOP3.LUT UR8, UR8, 0xffff, URZ, 0xc0, !UPT ;  /* 0x0000ffff08087892 */ /* 0x000fe4000f8ec03f */
[----:B------:R-:W-:Y:S02]  /*5070*/  ULOP3.LUT UR6, UR6, 0x20, URZ, 0xc0, !UPT ;  /* 0x0000002006067892 */ /* 0x000fe4000f8ec03f */
[----:B------:R-:W-:Y:S02]  /*5080*/  ULOP3.LUT UR13, UR13, UR9, URZ, 0xfc, !UPT ;  /* 0x000000090d0d7292 */ /* 0x000fe4000f8efc3f */
[----:B------:R-:W-:-:S12]  /*5090*/  USHF.L.U32 UR18, UR18, UR8, URZ ;  /* 0x0000000812127299 */ /* 0x000fd8000800063f */
.L_x_118:
[----:B------:R-:W-:-:S03]  /*50a0*/  UMOV UR8, 0xffffffff ;  /* 0xffffffff00087882 */ /* 0x000fc60000000000 */
[----:B------:R-:W-:Y:S05]  /*50b0*/  BRA.DIV UR8, `(.L_x_107) ;  /* 0x0000001608687947 */ /* 0x000fea000b800000 */
[----:B------:R-:W-:-:S13]  /*50c0*/  ELECT P6, URZ, PT ;  /* 0x00000000003f782f */ /* 0x000fda00038c0000 */
.L_x_141:
[----:B------:R-:W0:Y:S01]  /*50d0*/  LDC R3, c[0x0][0x28c] ;  /* 0x0000a300ff037b82 */ /* 0x000e220000000800 */
[----:B------:R-:W-:Y:S01]  /*50e0*/  BSSY B1, `(.L_x_108) ;  /* 0x000003e000017945 */ /* 0x000fe20003800000 */
[----:B0-----:R-:W-:-:S13]  /*50f0*/  ISETP.LT.OR P6, PT, R3, 0x1, !P6 ;  /* 0x000000010300780c */ /* 0x001fda00077c1670 */
[----:B------:R-:W-:Y:S05]  /*5100*/  @P6 BRA `(.L_x_109) ;  /* 0x0000000000ec6947 */ /* 0x000fea0003800000 */
[----:B------:R-:W-:Y:S01]  /*5110*/  LEA R19, R19, UR27, 0x2 ;  /* 0x0000001b13137c11 */ /* 0x000fe2000f8e10ff */
[----:B------:R-:W-:Y:S01]  /*5120*/  IMAD.MOV.U32 R12, RZ, RZ, RZ ;  /* 0x000000ffff0c7224 */ /* 0x000fe200078e00ff */
[----:B------:R-:W-:Y:S01]  /*5130*/  LEA R22, R22, UR6, 0x6 ;  /* 0x0000000616167c11 */ /* 0x000fe2000f8e30ff */
[----:B------:R-:W-:Y:S02]  /*5140*/  IMAD.U32 R13, RZ, RZ, UR26 ;  /* 0x0000001aff0d7e24 */ /* 0x000fe4000f8e00ff */
[----:B------:R-:W-:Y:S02]  /*5150*/  IMAD.MOV.U32 R3, RZ, RZ, R0 ;  /* 0x000000ffff037224 */ /* 0x000fe400078e0000 */
[----:B------:R-:W-:Y:S02]  /*5160*/  IMAD.MOV.U32 R4, RZ, RZ, R7 ;  /* 0x000000ffff047224 */ /* 0x000fe400078e0007 */
[----:B------:R-:W-:-:S07]  /*5170*/  IMAD.SHL.U32 R19, R19, 0x10, RZ ;  /* 0x0000001013137824 */ /* 0x000fce00078e00ff */
.L_x_113:
[----:B------:R-:W0:Y:S01]  /*5180*/  S2R R10, SR_CgaCtaId ;  /* 0x00000000000a7919 */ /* 0x000e220000008800 */
[----:B------:R-:W-:Y:S01]  /*5190*/  MOV R5, 0x400 ;  /* 0x0000040000057802 */ /* 0x000fe20000000f00 */
[----:B------:R-:W1:Y:S03]  /*51a0*/  @!P2 LDC R9, c[0x0][0x500] ;  /* 0x00014000ff09ab82 */ /* 0x000e660000000800 */
[----:B0-----:R-:W-:Y:S02]  /*51b0*/  LEA R11, R10, R5, 0x18 ;  /* 0x000000050a0b7211 */ /* 0x001fe400078ec0ff */
[----:B------:R-:W-:-:S03]  /*51c0*/  SHF.L.U32 R5, R3, 0x1f, RZ ;  /* 0x0000001f03057819 */ /* 0x000fc600000006ff */
[----:B------:R-:W-:-:S04]  /*51d0*/  IMAD R10, R4, 0x8, R11 ;  /* 0x00000008040a7824 */ /* 0x000fc800078e020b */
[----:B------:R-:W0:Y:S02]  /*51e0*/  SYNCS.PHASECHK.TRANS64.TRYWAIT P1, [R10+URZ+0x70], R5 ;  /* 0x000070050a0075a7 */ /* 0x000e24000802017f */
[----:B01----:R-:W-:Y:S05]  /*51f0*/  @!P1 BRA `(.L_x_110) ;  /* 0x0000001400389947 */ /* 0x003fea0003800000 */
.L_x_142:
[----:B0-----:R-:W-:Y:S01]  /*5200*/  PRMT R5, R6, 0x9910, RZ ;  /* 0x0000991006057816 */ /* 0x001fe200000000ff */
[----:B------:R0:W-:Y:S03]  /*5210*/  @!P2 SYNCS.ARRIVE.TRANS64 RZ, [R10+URZ], R9 ;  /* 0x000000090affa9a7 */ /* 0x0001e6000800003f */
[----:B------:R-:W-:-:S13]  /*5220*/  ISETP.NE.AND P1, PT, R5, 0x2, PT ;  /* 0x000000020500780c */ /* 0x000fda0003f25270 */
[----:B0-----:R-:W-:Y:S05]  /*5230*/  @P1 BRA `(.L_x_111) ;  /* 0x0000000000041947 */ /* 0x001fea0003800000 */
[----:B------:R-:W-:Y:S01]  /*5240*/  BPT.TRAP 0x1 ;  /* 0x000000040000795c */ /* 0x000fe20000300000 */
.L_x_111:
[----:B------:R-:W-:Y:S05]  /*5250*/  @P0 BRA `(.L_x_112) ;  /* 0x0000000000040947 */ /* 0x000fea0003800000 */
[----:B------:R-:W-:Y:S01]  /*5260*/  BPT.TRAP 0x1 ;  /* 0x000000040000795c */ /* 0x000fe20000300000 */
.L_x_112:
[----:B------:R-:W-:Y:S01]  /*5270*/  R2UR UR8, R4 ;  /* 0x00000000040872ca */ /* 0x000fe200000e0000 */
[----:B------:R-:W-:Y:S01]  /*5280*/  VIADD R13, R13, 0xffffffff ;  /* 0xffffffff0d0d7836 */ /* 0x000fe20000000000 */
[----:B------:R-:W-:Y:S01]  /*5290*/  R2UR UR15, R11 ;  /* 0x000000000b0f72ca */ /* 0x000fe200000e0000 */
[----:B------:R-:W-:Y:S01]  /*52a0*/  UIADD3 UR14, UP0, UR24, 0xf0, URZ ;  /* 0x000000f0180e7890 */ /* 0x000fe2000ff1e03f */
[----:B------:R-:W-:Y:S01]  /*52b0*/  R2UR UR22, R19 ;  /* 0x00000000131672ca */ /* 0x000fe200000e0000 */
[----:B------:R-:W-:Y:S01]  /*52c0*/  UIADD3 UR30, UP1, UR24, 0x1f0, URZ ;  /* 0x000001f0181e7890 */ /* 0x000fe2000ff3e03f */
[----:B------:R-:W-:Y:S01]  /*52d0*/  R2UR UR9, R10 ;  /* 0x000000000a0972ca */ /* 0x000fe200000e0000 */
[----:B------:R-:W-:Y:S01]  /*52e0*/  UPRMT UR19, URZ, 0x5410, UR18 ;  /* 0x000054103f137896 */ /* 0x000fe20008000012 */
[----:B------:R-:W-:Y:S01]  /*52f0*/  R2UR UR10, R12 ;  /* 0x000000000c0a72ca */ /* 0x000fe200000e0000 */
[----:B------:R-:W-:Y:S01]  /*5300*/  VIADD R4, R4, 0x1 ;  /* 0x0000000104047836 */ /* 0x000fe20000000000 */
[----:B------:R-:W-:Y:S01]  /*5310*/  R2UR UR12, R2 ;  /* 0x00000000020c72ca */ /* 0x000fe200000e0000 */
[----:B------:R-:W-:Y:S01]  /*5320*/  UPRMT UR29, URZ, 0x5410, UR13 ;  /* 0x000054103f1d7896 */ /* 0x000fe2000800000d */
[----:B------:R-:W-:Y:S01]  /*5330*/  R2UR UR23, R22 ;  /* 0x00000000161772ca */ /* 0x000fe200000e0000 */
[----:B------:R-:W-:Y:S01]  /*5340*/  USHF.L.U32 UR8, UR8, 0xc, URZ ;  /* 0x0000000c08087899 */ /* 0x000fe2000800063f */
[----:B------:R-:W-:Y:S01]  /*5350*/  ISETP.GT.AND P3, PT, R13, 0x1, PT ;  /* 0x000000010d00780c */ /* 0x000fe20003f64270 */
[----:B------:R-:W-:Y:S01]  /*5360*/  UIADD3.X UR31, URZ, UR25, URZ, UP1, !UPT ;  /* 0x000000193f1f7290 */ /* 0x000fe20008ffe43f */
[----:B------:R-:W-:Y:S01]  /*5370*/  ISETP.NE.AND P1, PT, R4, 0xe, PT ;  /* 0x0000000e0400780c */ /* 0x000fe20003f25270 */
[----:B------:R-:W-:Y:S01]  /*5380*/  ULEA UR11, UR27, UR8, 0xa ;  /* 0x000000081b0b7291 */ /* 0x000fe2000f8e503f */
[----:B------:R-:W-:Y:S01]  /*5390*/  VIADD R12, R12, 0x40 ;  /* 0x000000400c0c7836 */ /* 0x000fe20000000000 */
[----:B------:R-:W-:Y:S01]  /*53a0*/  ULOP3.LUT UR8, UR8, 0x800, UR28, 0xf8, !UPT ;  /* 0x0000080008087892 */ /* 0x000fe2000f8ef81c */
[----:B------:R-:W-:Y:S01]  /*53b0*/  SEL R10, RZ, 0x1, P1 ;  /* 0x00000001ff0a7807 */ /* 0x000fe20000800000 */
[----:B------:R-:W-:Y:S01]  /*53c0*/  ULEA UR11, UR11, UR15, 0x1 ;  /* 0x0000000f0b0b7291 */ /* 0x000fe2000f8e083f */
[----:B------:R-:W-:Y:S01]  /*53d0*/  SEL R4, R4, RZ, P1 ;  /* 0x000000ff04047207 */ /* 0x000fe20000800000 */
[----:B------:R-:W-:Y:S01]  /*53e0*/  ULEA UR8, UR8, UR15, 0x1 ;  /* 0x0000000f08087291 */ /* 0x000fe2000f8e083f */
[----:B------:R-:W-:Y:S01]  /*53f0*/  LOP3.LUT R3, R3, R10, RZ, 0x3c, !PT ;  /* 0x0000000a03037212 */ /* 0x000fe200078e3cff */
[----:B------:R-:W-:-:S02]  /*5400*/  UIADD3 UR20, UR11, 0x200, URZ ;  /* 0x000002000b147890 */ /* 0x000fc4000fffe03f */
[----:B------:R-:W-:Y:S02]  /*5410*/  UIADD3.X UR15, URZ, UR25, URZ, UP0, !UPT ;  /* 0x000000193f0f7290 */ /* 0x000fe400087fe43f */
[----:B------:R-:W-:Y:S01]  /*5420*/  UIADD3 UR21, UR8, 0x1c200, URZ ;  /* 0x0001c20008157890 */ /* 0x000fe2000fffe03f */
[----:B------:R-:W-:Y:S01]  /*5430*/  UMOV UR16, 0x0 ;  /* 0x0000000000107882 */ /* 0x000fe20000000000 */
[----:B------:R-:W-:Y:S01]  /*5440*/  UMOV UR17, 0x10000000 ;  /* 0x1000000000117882 */ /* 0x000fe20000000000 */
[----:B------:R-:W-:Y:S01]  /*5450*/  UMOV UR11, UR22 ;  /* 0x00000016000b7c82 */ /* 0x000fe20008000000 */
[----:B------:R-:W-:-:S03]  /*5460*/  UMOV UR8, UR20 ;  /* 0x0000001400087c82 */ /* 0x000fc60008000000 */
[----:B------:R0:W-:Y:S02]  /*5470*/  UTMALDG.3D.MULTICAST [UR8], [UR14], UR19, desc[UR16] ;  /* 0x000010080e0073b4 */ /* 0x0001e40008011813 */
[----:B0-----:R-:W-:Y:S01]  /*5480*/  UMOV UR8, UR21 ;  /* 0x0000001500087c82 */ /* 0x001fe20008000000 */
[----:B------:R-:W-:Y:S02]  /*5490*/  UMOV UR11, UR23 ;  /* 0x00000017000b7c82 */ /* 0x000fe40008000000 */
[----:B------:R0:W-:Y:S02]  /*54a0*/  UTMALDG.3D.MULTICAST [UR8], [UR30], UR29, desc[UR16] ;  /* 0x000010081e0073b4 */ /* 0x0001e4000801181d */
[----:B0-----:R-:W-:Y:S05]  /*54b0*/  @P3 BRA `(.L_x_113) ;  /* 0xfffffffc00303947 */ /* 0x001fea000383ffff */
.L_x_109:
[----:B------:R-:W-:Y:S05]  /*54c0*/  BSYNC B1 ;  /* 0x0000000000017941 */ /* 0x000fea0003800000 */
.L_x_108:
[----:B------:R-:W2:Y:S01]  /*54d0*/  LDL.64 R10, [R1] ;  /* 0x00000000010a7983 */ /* 0x000ea20000100a00 */
[----:B------:R-:W-:Y:S01]  /*54e0*/  LOP3.LUT P4, RZ, R8, 0xff, RZ, 0xc0, !PT ;  /* 0x000000ff08ff7812 */ /* 0x000fe2000788c0ff */
[----:B------:R-:W-:Y:S01]  /*54f0*/  VIADD R4, R7, UR40 ;  /* 0x0000002807047c36 */ /* 0x000fe20008000000 */
[----:B------:R-:W-:Y:S01]  /*5500*/  ULDC.64 UR8, c[0x0][0x650] ;  /* 0x0001940000087ab9 */ /* 0x000fe20000000a00 */
[----:B------:R-:W-:Y:S01]  /*5510*/  IMAD.U32 R5, RZ, RZ, UR40 ;  /* 0x00000028ff057e24 */ /* 0x000fe2000f8e00ff */
[----:B------:R-:W-:Y:S01]  /*5520*/  UISETP.GE.U32.AND UP0, UPT, UR40, 0xe, UPT ;  /* 0x0000000e2800788c */ /* 0x000fe2000bf06070 */
[----:B------:R-:W-:Y:S01]  /*5530*/  BSSY B1, `(.L_x_114) ;  /* 0x0000070000017945 */ /* 0x000fe20003800000 */
[----:B------:R-:W-:Y:S01]  /*5540*/  SHF.R.U32.HI R2, RZ, 0x1, R4 ;  /* 0x00000001ff027819 */ /* 0x000fe20000011604 */
[----:B------:R-:W-:Y:S01]  /*5550*/  IMAD.MOV.U32 R19, RZ, RZ, -0x1 ;  /* 0xffffffffff137424 */ /* 0x000fe200078e00ff */
[----:B------:R-:W-:Y:S01]  /*5560*/  ISETP.GT.U32.AND P1, PT, R4, 0xd, PT ;  /* 0x0000000d0400780c */ /* 0x000fe20003f24070 */
[----:B------:R-:W-:Y:S01]  /*5570*/  IMAD.MOV.U32 R22, RZ, RZ, -0x1 ;  /* 0xffffffffff167424 */ /* 0x000fe200078e00ff */
[----:B------:R-:W-:-:S02]  /*5580*/  PLOP3.LUT P3, PT, PT, PT, UP0, 0x80, 0x0 ;  /* 0x000000000000781c */ /* 0x000fc40003f6f008 */
[----:B------:R-:W-:Y:S01]  /*5590*/  ISETP.LT.U32.AND P1, PT, R5, 0xe, P1 ;  /* 0x0000000e0500780c */ /* 0x000fe20000f21070 */
[----:B------:R-:W0:Y:S01]  /*55a0*/  @P4 S2R R8, SR_CgaCtaId ;  /* 0x0000000000084919 */ /* 0x000e220000008800 */
[----:B------:R-:W-:-:S04]  /*55b0*/  @P4 MOV R3, 0x400 ;  /* 0x0000040000034802 */ /* 0x000fc80000000f00 */
[----:B0-----:R-:W-:Y:S01]  /*55c0*/  @P4 LEA R8, R8, R3, 0x18 ;  /* 0x0000000308084211 */ /* 0x001fe200078ec0ff */
[----:B------:R-:W-:-:S03]  /*55d0*/  IMAD.WIDE.U32 R2, R2, -0x6db6db6d, RZ ;  /* 0x9249249302027825 */ /* 0x000fc600078e00ff */
[----:B------:R0:W-:Y:S01]  /*55e0*/  @P4 SYNCS.ARRIVE.TRANS64.A1T0 RZ, [R8+URZ+0x118], RZ ;  /* 0x000118ff08ff49a7 */ /* 0x0001e2000810003f */
[----:B------:R-:W-:Y:S01]  /*55f0*/  IMAD.MOV.U32 R2, RZ, RZ, -0x1 ;  /* 0xffffffffff027424 */ /* 0x000fe200078e00ff */
[----:B------:R-:W-:Y:S02]  /*5600*/  SHF.R.U32.HI R5, RZ, 0x2, R3 ;  /* 0x00000002ff057819 */ /* 0x000fe40000011603 */
[----:B------:R-:W-:-:S03]  /*5610*/  SEL R3, RZ, 0x1, !P1 ;  /* 0x00000001ff037807 */ /* 0x000fc60004800000 */
[----:B------:R-:W-:Y:S01]  /*5620*/  IMAD R7, R5, -0xe, R4 ;  /* 0xfffffff205077824 */ /* 0x000fe200078e0204 */
[----:B------:R-:W-:Y:S02]  /*5630*/  LOP3.LUT R0, R0, R3, RZ, 0x3c, !PT ;  /* 0x0000000300007212 */ /* 0x000fe400078e3cff */
[----:B------:R-:W-:Y:S02]  /*5640*/  PRMT R3, RZ, 0x7610, R3 ;  /* 0x00007610ff037816 */ /* 0x000fe40000000003 */
[----:B------:R-:W-:Y:S02]  /*5650*/  @P3 LOP3.LUT R0, R0, 0x1, R5, 0x78, !PT ;  /* 0x0000000100003812 */ /* 0x000fe400078e7805 */
[----:B0-----:R-:W-:Y:S02]  /*5660*/  PRMT R8, RZ, 0x7610, R8 ;  /* 0x00007610ff087816 */ /* 0x001fe40000000008 */
[----:B--2---:R-:W-:-:S04]  /*5670*/  IADD3 R18, P4, R18, R10, RZ ;  /* 0x0000000a12127210 */ /* 0x004fc80007f9e0ff */
[----:B------:R-:W-:Y:S01]  /*5680*/  ISETP.GE.U32.AND P1, PT, R18, UR8, PT ;  /* 0x0000000812007c0c */ /* 0x000fe2000bf26070 */
[----:B------:R-:W-:-:S05]  /*5690*/  IMAD.X R17, R17, 0x1, R23, P4 ;  /* 0x0000000111117824 */ /* 0x000fca00020e0617 */
[----:B------:R-:W-:-:S13]  /*56a0*/  ISETP.GE.U32.AND.EX P1, PT, R17, UR9, PT, P1 ;  /* 0x0000000911007c0c */ /* 0x000fda000bf26110 */
[----:B------:R-:W-:Y:S05]  /*56b0*/  @P1 BRA `(.L_x_115) ;  /* 0x00000004005c1947 */ /* 0x000fea0003800000 */
[----:B------:R-:W0:Y:S01]  /*56c0*/  S2R R11, SR_CTAID.X ;  /* 0x00000000000b7919 */ /* 0x000e220000002500 */
[----:B------:R-:W-:Y:S01]  /*56d0*/  ULDC.64 UR8, c[0x0][0x628] ;  /* 0x00018a0000087ab9 */ /* 0x000fe20000000a00 */
[----:B------:R-:W1:Y:S01]  /*56e0*/  LDC R12, c[0x0][0x144] ;  /* 0x00005100ff0c7b82 */ /* 0x000e620000000800 */
[----:B------:R-:W-:Y:S01]  /*56f0*/  ISETP.NE.U32.AND P1, PT, RZ, UR8, PT ;  /* 0x00000008ff007c0c */ /* 0x000fe2000bf25070 */
[----:B------:R-:W2:Y:S01]  /*5700*/  S2R R9, SR_CTAID.Y ;  /* 0x0000000000097919 */ /* 0x000ea20000002600 */
[----:B------:R-:W-:Y:S01]  /*5710*/  ULDC UR10, c[0x0][0x150] ;  /* 0x00005400000a7ab9 */ /* 0x000fe20000000800 */
[----:B------:R-:W-:Y:S01]  /*5720*/  ULDC UR11, c[0x0][0x630] ;  /* 0x00018c00000b7ab9 */ /* 0x000fe20000000800 */
[----:B------:R-:W-:Y:S01]  /*5730*/  ISETP.NE.AND.EX P1, PT, RZ, UR9, PT, P1 ;  /* 0x00000009ff007c0c */ /* 0x000fe2000bf25310 */
[----:B------:R-:W-:Y:S01]  /*5740*/  IMAD.MOV.U32 R2, RZ, RZ, R18 ;  /* 0x000000ffff027224 */ /* 0x000fe200078e0012 */
[----:B0-----:R-:W-:-:S05]  /*5750*/  I2FP.F32.U32 R3, R11 ;  /* 0x0000000b00037245 */ /* 0x001fca0000201000 */
[----:B------:R-:W-:Y:S01]  /*5760*/  FMUL R14, R3, UR10 ;  /* 0x0000000a030e7c20 */ /* 0x000fe20008400000 */
[----:B------:R-:W-:-:S05]  /*5770*/  IMAD.MOV.U32 R3, RZ, RZ, R17 ;  /* 0x000000ffff037224 */ /* 0x000fca00078e0011 */
[----:B--2---:R-:W-:Y:S05]  /*5780*/  @!P1 BRA `(.L_x_116) ;  /* 0x0000000000289947 */ /* 0x004fea0003800000 */
[----:B------:R-:W-:Y:S02]  /*5790*/  ULDC UR10, c[0x0][0x634] ;  /* 0x00018d00000a7ab9 */ /* 0x000fe40000000800 */
[----:B------:R-:W-:-:S05]  /*57a0*/  IADD3 R3, P1, R18, UR10, RZ ;  /* 0x0000000a12037c10 */ /* 0x000fca000ff3e0ff */
[----:B------:R-:W-:-:S04]  /*57b0*/  IMAD.X R13, RZ, RZ, R17, P1 ;  /* 0x000000ffff0d7224 */ /* 0x000fc800008e0611 */
[----:B------:R-:W-:-:S04]  /*57c0*/  IMAD.WIDE.U32 R4, R13, UR8, RZ ;  /* 0x000000080d047c25 */ /* 0x000fc8000f8e00ff */
[----:B------:R-:W-:-:S04]  /*57d0*/  IMAD.WIDE.U32 R4, P1, R3, UR9, R4 ;  /* 0x0000000903047c25 */ /* 0x000fc8000f820004 */
[----:B------:R-:W-:-:S04]  /*57e0*/  IMAD.WIDE.U32 R2, R3, UR8, RZ ;  /* 0x0000000803027c25 */ /* 0x000fc8000f8e00ff */
[----:B------:R-:W-:Y:S01]  /*57f0*/  IMAD.MOV.U32 R2, RZ, RZ, R5 ;  /* 0x000000ffff027224 */ /* 0x000fe200078e0005 */
[----:B------:R-:W-:Y:S01]  /*5800*/  IADD3 RZ, P3, R3, R4, RZ ;  /* 0x0000000403ff7210 */ /* 0x000fe20007f7e0ff */
[----:B------:R-:W-:-:S04]  /*5810*/  IMAD.X R3, RZ, RZ, RZ, P1 ;  /* 0x000000ffff037224 */ /* 0x000fc800008e06ff */
[----:B------:R-:W-:-:S08]  /*5820*/  IMAD.WIDE.U32.X R2, R13, UR9, R2, P3 ;  /* 0x000000090d027c25 */ /* 0x000fd000098e0402 */
.L_x_116:
[--C-:B------:R-:W-:Y:S01]  /*5830*/  SHF.R.U64 R10, R2, UR11, R3.reuse ;  /* 0x0000000b020a7c19 */ /* 0x100fe20008001203 */
[----:B------:R-:W0:Y:S01]  /*5840*/  F2I.U32.TRUNC.NTZ R14, R14 ;  /* 0x0000000e000e7305 */ /* 0x000e22000020f000 */
[----:B------:R-:W-:Y:S01]  /*5850*/  SHF.R.U32.HI R2, RZ, UR11, R3 ;  /* 0x0000000bff027c19 */ /* 0x000fe20008011603 */
[----:B------:R-:W-:Y:S01]  /*5860*/  ULDC.64 UR8, c[0x0][0x620] ;  /* 0x0001880000087ab9 */ /* 0x000fe20000000a00 */
[----:B------:R-:W-:Y:S01]  /*5870*/  IADD3 R5, P1, RZ, -R10, RZ ;  /* 0x8000000aff057210 */ /* 0x000fe20007f3e0ff */
[----:B------:R-:W-:Y:S01]  /*5880*/  IMAD.MOV.U32 R3, RZ, RZ, R17 ;  /* 0x000000ffff037224 */ /* 0x000fe200078e0011 */
[----:B------:R-:W-:-:S03]  /*5890*/  ULDC.64 UR10, c[0x0][0x640] ;  /* 0x00019000000a7ab9 */ /* 0x000fc60000000a00 */
[----:B------:R-:W-:Y:S01]  /*58a0*/  IMAD.X R2, RZ, RZ, ~R2, P1 ;  /* 0x000000ffff027224 */ /* 0x000fe200008e0e02 */
[----:B------:R-:W-:-:S03]  /*58b0*/  ISETP.NE.U32.AND P1, PT, RZ, UR10, PT ;  /* 0x0000000aff007c0c */ /* 0x000fc6000bf25070 */
[----:B------:R-:W-:Y:S01]  /*58c0*/  IMAD R4, R2, UR8, RZ ;  /* 0x0000000802047c24 */ /* 0x000fe2000f8e02ff */
[----:B------:R-:W-:Y:S01]  /*58d0*/  ISETP.NE.AND.EX P1, PT, RZ, UR11, PT, P1 ;  /* 0x0000000bff007c0c */ /* 0x000fe2000bf25310 */
[----:B------:R-:W-:-:S04]  /*58e0*/  IMAD.MOV.U32 R2, RZ, RZ, R18 ;  /* 0x000000ffff027224 */ /* 0x000fc800078e0012 */
[----:B------:R-:W-:Y:S01]  /*58f0*/  IMAD.WIDE.U32 R2, R5, UR8, R2 ;  /* 0x0000000805027c25 */ /* 0x000fe2000f8e0002 */
[----:B------:R-:W-:-:S03]  /*5900*/  ULDC UR8, c[0x0][0x618] ;  /* 0x0001860000087ab9 */ /* 0x000fc60000000800 */
[----:B------:R-:W-:Y:S01]  /*5910*/  IMAD R5, R5, UR9, R4 ;  /* 0x0000000905057c24 */ /* 0x000fe2000f8e0204 */
[----:B------:R-:W-:Y:S01]  /*5920*/  ULDC UR9, c[0x0][0x154] ;  /* 0x0000550000097ab9 */ /* 0x000fe20000000800 */
[----:B0-----:R-:W-:Y:S02]  /*5930*/  IMAD.MOV R4, RZ, RZ, -R14 ;  /* 0x000000ffff047224 */ /* 0x001fe400078e0a0e */
[----:B------:R-:W0:Y:S01]  /*5940*/  LDC R14, c[0x0][0x148] ;  /* 0x00005200ff0e7b82 */ /* 0x000e220000000800 */
[----:B------:R-:W-:Y:S02]  /*5950*/  IMAD.IADD R3, R3, 0x1, R5 ;  /* 0x0000000103037824 */ /* 0x000fe400078e0205 */
[----:B-1----:R-:W-:Y:S01]  /*5960*/  IMAD R11, R12, R4, R11 ;  /* 0x000000040c0b7224 */ /* 0x002fe200078e020b */
[----:B------:R-:W-:Y:S02]  /*5970*/  I2FP.F32.U32 R4, R9 ;  /* 0x0000000900047245 */ /* 0x000fe40000201000 */
[----:B------:R-:W-:-:S02]  /*5980*/  SHF.R.U64 R12, R2, UR8, R3 ;  /* 0x00000008020c7c19 */ /* 0x000fc40008001203 */
[----:B------:R-:W-:Y:S01]  /*5990*/  SHF.R.U32.HI R3, RZ, UR8, R3 ;  /* 0x00000008ff037c19 */ /* 0x000fe20008011603 */
[----:B------:R-:W-:Y:S01]  /*59a0*/  FMUL R4, R4, UR9 ;  /* 0x0000000904047c20 */ /* 0x000fe20008400000 */
[----:B------:R-:W-:Y:S02]  /*59b0*/  ULDC UR8, c[0x0][0x608] ;  /* 0x0001820000087ab9 */ /* 0x000fe40000000800 */
[--C-:B------:R-:W-:Y:S01]  /*59c0*/  SHF.R.U64 R15, R12, UR8, R3.reuse ;  /* 0x000000080c0f7c19 */ /* 0x100fe20008001203 */
[----:B------:R1:W2:Y:S01]  /*59d0*/  F2I.U32.TRUNC.NTZ R20, R4 ;  /* 0x0000000400147305 */ /* 0x0002a2000020f000 */
[----:B------:R-:W-:Y:S01]  /*59e0*/  SHF.R.U32.HI R2, RZ, UR8, R3 ;  /* 0x00000008ff027c19 */ /* 0x000fe20008011603 */
[----:B------:R-:W-:-:S03]  /*59f0*/  ULDC UR8, c[0x0][0x658] ;  /* 0x0001960000087ab9 */ /* 0x000fc60000000800 */
[--C-:B------:R-:W-:Y:S02]  /*5a00*/  SHF.R.U64 R13, R15, UR8, R2.reuse ;  /* 0x000000080f0d7c19 */ /* 0x100fe40008001202 */
[----:B------:R-:W-:-:S03]  /*5a10*/  SHF.R.U32.HI R19, RZ, UR8, R2 ;  /* 0x00000008ff137c19 */ /* 0x000fc60008011602 */
[----:B------:R-:W-:Y:S02]  /*5a20*/  IMAD.MOV.U32 R2, RZ, RZ, R13 ;  /* 0x000000ffff027224 */ /* 0x000fe400078e000d */
[----:B------:R-:W-:Y:S01]  /*5a30*/  IMAD.MOV.U32 R3, RZ, RZ, R19 ;  /* 0x000000ffff037224 */ /* 0x000fe200078e0013 */
[----:B-1----:R-:W-:Y:S06]  /*5a40*/  @!P1 BRA `(.L_x_117) ;  /* 0x0000000000289947 */ /* 0x002fec0003800000 */
        /* <DEDUP_REMOVED lines=10> */
.L_x_117:
[----:B------:R-:W1:Y:S01]  /*5af0*/  LDC R4, c[0x0][0x65c] ;  /* 0x00019700ff047b82 */ /* 0x000e620000000800 */
[----:B------:R-:W-:Y:S01]  /*5b00*/  ULDC UR8, c[0x0][0x648] ;  /* 0x0001920000087ab9 */ /* 0x000fe20000000800 */
[----:B------:R-:W-:Y:S01]  /*5b10*/  LOP3.LUT R15, R15, UR7, RZ, 0xc0, !PT ;  /* 0x000000070f0f7c12 */ /* 0x000fe2000f8ec0ff */
[----:B--2---:R-:W-:Y:S01]  /*5b20*/  IMAD.MOV R20, RZ, RZ, -R20 ;  /* 0x000000ffff147224 */ /* 0x004fe200078e0a14 */
[----:B------:R-:W-:Y:S01]  /*5b30*/  SHF.R.U64 R2, R2, UR8, R3 ;  /* 0x0000000802027c19 */ /* 0x000fe20008001203 */
[----:B------:R-:W-:Y:S01]  /*5b40*/  ULDC UR8, c[0x0][0x638] ;  /* 0x00018e0000087ab9 */ /* 0x000fe20000000800 */
[----:B------:R-:W-:Y:S01]  /*5b50*/  LOP3.LUT R12, R12, UR4, RZ, 0xc0, !PT ;  /* 0x000000040c0c7c12 */ /* 0x000fe2000f8ec0ff */
[----:B------:R-:W-:Y:S01]  /*5b60*/  ULDC UR9, c[0x0][0x610] ;  /* 0x0001840000097ab9 */ /* 0x000fe20000000800 */
[----:B------:R-:W-:Y:S01]  /*5b70*/  IMAD.MOV.U32 R3, RZ, RZ, 0x1 ;  /* 0x00000001ff037424 */ /* 0x000fe200078e00ff */
[----:B-1----:R-:W-:Y:S01]  /*5b80*/  ISETP.NE.AND P1, PT, R4, 0x1, PT ;  /* 0x000000010400780c */ /* 0x002fe20003f25270 */
[----:B------:R-:W-:-:S02]  /*5b90*/  IMAD.MOV R4, RZ, RZ, -R2 ;  /* 0x000000ffff047224 */ /* 0x000fc400078e0a02 */
[----:B------:R-:W-:Y:S02]  /*5ba0*/  IMAD R2, R2, UR5, R15 ;  /* 0x0000000502027c24 */ /* 0x000fe4000f8e020f */
[----:B------:R-:W-:Y:S01]  /*5bb0*/  IMAD R13, R4, UR8, R13 ;  /* 0x00000008040d7c24 */ /* 0x000fe2000f8e020d */
[----:B------:R-:W-:-:S07]  /*5bc0*/  ULDC UR8, c[0x0][0x600] ;  /* 0x0001800000087ab9 */ /* 0x000fce0000000800 */
[----:B0-----:R-:W-:-:S04]  /*5bd0*/  @P1 IMAD R11, R14, R20, R9 ;  /* 0x000000140e0b1224 */ /* 0x001fc800078e0209 */
[----:B------:R-:W-:Y:S02]  /*5be0*/  IMAD R11, R2, UR9, R11 ;  /* 0x00000009020b7c24 */ /* 0x000fe4000f8e020b */
[----:B------:R-:W-:-:S05]  /*5bf0*/  IMAD R2, R13, UR8, R12 ;  /* 0x000000080d027c24 */ /* 0x000fca000f8e020c */
[----:B------:R-:W-:Y:S02]  /*5c00*/  SEL R22, R2, R11, !P1 ;  /* 0x0000000b02167207 */ /* 0x000fe40004800000 */
[----:B------:R-:W-:Y:S01]  /*5c10*/  SEL R19, R11, R2, !P1 ;  /* 0x000000020b137207 */ /* 0x000fe20004800000 */
[----:B------:R-:W-:-:S07]  /*5c20*/  IMAD.MOV.U32 R2, RZ, RZ, R10 ;  /* 0x000000ffff027224 */ /* 0x000fce00078e000a */
.L_x_115:
[----:B------:R-:W-:Y:S05]  /*5c30*/  BSYNC B1 ;  /* 0x0000000000017941 */ /* 0x000fea0003800000 */
.L_x_114:
[----:B------:R-:W-:-:S13]  /*5c40*/  LOP3.LUT P1, RZ, R3, 0xff, RZ, 0xc0, !PT ;  /* 0x000000ff03ff7812 */ /* 0x000fda000782c0ff */
[----:B------:R-:W-:Y:S05]  /*5c50*/  @P1 BRA `(.L_x_118) ;  /* 0xfffffff400101947 */ /* 0x000fea000383ffff */
[----:B------:R-:W-:Y:S05]  /*5c60*/  BSYNC B0 ;  /* 0x0000000000007941 */ /* 0x000fea0003800000 */
.L_x_106:
[----:B------:R-:W-:-:S03]  /*5c70*/  UMOV UR8, 0xffffffff ;  /* 0xffffffff00087882 */ /* 0x000fc60000000000 */
[----:B------:R-:W-:Y:S05]  /*5c80*/  BRA.DIV UR8, `(.L_x_119) ;  /* 0x0000000a08a87947 */ /* 0x000fea000b800000 */
[----:B------:R-:W-:-:S13]  /*5c90*/  ELECT P6, URZ, PT ;  /* 0x00000000003f782f */ /* 0x000fda00038c0000 */
.L_x_145:
[----:B------:R-:W-:Y:S04]  /*5ca0*/  BSSY B0, `(.L_x_120) ;  /* 0x0000085000007945 */ /* 0x000fe80003800000 */
[----:B------:R-:W-:Y:S05]  /*5cb0*/  @!P6 BRA `(.L_x_121) ;  /* 0x00000008000ce947 */ /* 0x000fea0003800000 */
[----:B------:R-:W-:-:S04]  /*5cc0*/  LOP3.LUT R16, R16, 0x2, RZ, 0xfc, !PT ;  /* 0x0000000210107812 */ /* 0x000fc800078efcff */
[----:B------:R-:W-:-:S13]  /*5cd0*/  ISETP.NE.AND P0, PT, R16, 0x3, PT ;  /* 0x000000031000780c */ /* 0x000fda0003f05270 */
[----:B------:R-:W-:Y:S05]  /*5ce0*/  @!P0 BRA `(.L_x_122) ;  /* 0x0000000000048947 */ /* 0x000fea0003800000 */
[----:B------:R-:W-:Y:S01]  /*5cf0*/  BPT.TRAP 0x1 ;  /* 0x000000040000795c */ /* 0x000fe20000300000 */
.L_x_122:
[----:B------:R-:W0:Y:S01]  /*5d00*/  S2R R3, SR_CgaCtaId ;  /* 0x0000000000037919 */ /* 0x000e220000008800 */
[----:B------:R-:W-:Y:S02]  /*5d10*/  MOV R2, 0x400 ;  /* 0x0000040000027802 */ /* 0x000fe40000000f00 */
[----:B------:R-:W-:Y:S02]  /*5d20*/  SHF.L.U32 R4, R0, 0x1f, RZ ;  /* 0x0000001f00047819 */ /* 0x000fe400000006ff */
[----:B0-----:R-:W-:-:S05]  /*5d30*/  LEA R2, R3, R2, 0x18 ;  /* 0x0000000203027211 */ /* 0x001fca00078ec0ff */
[----:B------:R-:W-:-:S04]  /*5d40*/  VIADD R2, R2, 0x70 ;  /* 0x0000007002027836 */ /* 0x000fc80000000000 */
[C---:B------:R-:W-:Y:S02]  /*5d50*/  IMAD R9, R7.reuse, 0x8, R2 ;  /* 0x0000000807097824 */ /* 0x040fe400078e0202 */
[----:B------:R-:W-:Y:S02]  /*5d60*/  VIADD R7, R7, 0x1 ;  /* 0x0000000107077836 */ /* 0x000fe40000000000 */
[----:B------:R-:W0:Y:S03]  /*5d70*/  SYNCS.PHASECHK.TRANS64.TRYWAIT P0, [R9+URZ], R4 ;  /* 0x00000004090075a7 */ /* 0x000e26000800017f */
[----:B------:R-:W-:-:S04]  /*5d80*/  ISETP.NE.AND P1, PT, R7, 0xe, PT ;  /* 0x0000000e0700780c */ /* 0x000fc80003f25270 */
[----:B------:R-:W-:Y:S02]  /*5d90*/  SEL R3, RZ, 0x1, P1 ;  /* 0x00000001ff037807 */ /* 0x000fe40000800000 */
[----:B------:R-:W-:Y:S02]  /*5da0*/  SEL R7, R7, RZ, P1 ;  /* 0x000000ff07077207 */ /* 0x000fe40000800000 */
[----:B------:R-:W-:-:S03]  /*5db0*/  LOP3.LUT R6, R0, R3, RZ, 0x3c, !PT ;  /* 0x0000000300067212 */ /* 0x000fc600078e3cff */
[----:B------:R-:W-:Y:S01]  /*5dc0*/  IMAD R8, R7, 0x8, R2 ;  /* 0x0000000807087824 */ /* 0x000fe200078e0202 */
[----:B------:R-:W-:Y:S01]  /*5dd0*/  SHF.L.U32 R5, R6, 0x1f, RZ ;  /* 0x0000001f06057819 */ /* 0x000fe200000006ff */
[----:B0-----:R-:W-:Y:S06]  /*5de0*/  @!P0 BRA `(.L_x_123) ;  /* 0x0000000800708947 */ /* 0x001fec0003800000 */
.L_x_146:
[----:B------:R-:W1:Y:S01]  /*5df0*/  SYNCS.PHASECHK.TRANS64.TRYWAIT P0, [R8+URZ], R5 ;  /* 0x00000005080075a7 */ /* 0x000e62000800017f */
[----:B------:R-:W-:-:S05]  /*5e00*/  VIADD R0, R7, 0x1 ;  /* 0x0000000107007836 */ /* 0x000fca0000000000 */
[----:B------:R-:W-:-:S04]  /*5e10*/  ISETP.NE.AND P1, PT, R0, 0xe, PT ;  /* 0x0000000e0000780c */ /* 0x000fc80003f25270 */
[----:B------:R-:W-:Y:S02]  /*5e20*/  SEL R3, RZ, 0x1, P1 ;  /* 0x00000001ff037807 */ /* 0x000fe40000800000 */
[----:B------:R-:W-:Y:S02]  /*5e30*/  SEL R7, R0, RZ, P1 ;  /* 0x000000ff00077207 */ /* 0x000fe40000800000 */
[----:B------:R-:W-:-:S03]  /*5e40*/  LOP3.LUT R6, R6, R3, RZ, 0x3c, !PT ;  /* 0x0000000306067212 */ /* 0x000fc600078e3cff */
[----:B0-----:R-:W-:Y:S01]  /*5e50*/  IMAD R9, R7, 0x8, R2 ;  /* 0x0000000807097824 */ /* 0x001fe200078e0202 */
[----:B------:R-:W-:Y:S01]  /*5e60*/  SHF.L.U32 R4, R6, 0x1f, RZ ;  /* 0x0000001f06047819 */ /* 0x000fe200000006ff */
[----:B-1----:R-:W-:Y:S06]  /*5e70*/  @!P0 BRA `(.L_x_124) ;  /* 0x0000000800608947 */ /* 0x002fec0003800000 */
.L_x_147:
        /* <DEDUP_REMOVED lines=9> */
.L_x_148:
        /* <DEDUP_REMOVED lines=9> */
.L_x_149:
        /* <DEDUP_REMOVED lines=9> */
.L_x_150:
        /* <DEDUP_REMOVED lines=9> */
.L_x_151:
        /* <DEDUP_REMOVED lines=9> */
.L_x_152:
        /* <DEDUP_REMOVED lines=9> */
.L_x_153:
        /* <DEDUP_REMOVED lines=9> */
.L_x_154:
        /* <DEDUP_REMOVED lines=9> */
.L_x_155:
        /* <DEDUP_REMOVED lines=9> */
.L_x_156:
[----:B------:R-:W1:Y:S01]  /*6390*/  SYNCS.PHASECHK.TRANS64.TRYWAIT P0, [R8+URZ], R5 ;  /* 0x00000005080075a7 */ /* 0x000e62000800017f */
[----:B------:R-:W-:-:S05]  /*63a0*/  VIADD R0, R7, 0x1 ;  /* 0x0000000107007836 */ /* 0x000fca0000000000 */
[----:B------:R-:W-:-:S04]  /*63b0*/  ISETP.NE.AND P1, PT, R0, 0xe, PT ;  /* 0x0000000e0000780c */ /* 0x000fc80003f25270 */
[----:B------:R-:W-:Y:S02]  /*63c0*/  SEL R3, RZ, 0x1, P1 ;  /* 0x00000001ff037807 */ /* 0x000fe40000800000 */
[----:B------:R-:W-:Y:S02]  /*63d0*/  SEL R7, R0, RZ, P1 ;  /* 0x000000ff00077207 */ /* 0x000fe40000800000 */
[----:B0-----:R-:W-:-:S03]  /*63e0*/  LOP3.LUT R9, R6, R3, RZ, 0x3c, !PT ;  /* 0x0000000306097212 */ /* 0x001fc600078e3cff */
[----:B------:R-:W-:Y:S01]  /*63f0*/  IMAD R11, R7, 0x8, R2 ;  /* 0x00000008070b7824 */ /* 0x000fe200078e0202 */
[----:B------:R-:W-:Y:S01]  /*6400*/  SHF.L.U32 R6, R9, 0x1f, RZ ;  /* 0x0000001f09067819 */ /* 0x000fe200000006ff */
[----:B-1----:R-:W-:Y:S06]  /*6410*/  @!P0 BRA `(.L_x_134) ;  /* 0x0000000400c08947 */ /* 0x002fec0003800000 */
.L_x_157:
[----:B------:R-:W1:Y:S01]  /*6420*/  SYNCS.PHASECHK.TRANS64.TRYWAIT P0, [R11+URZ], R6 ;  /* 0x000000060b0075a7 */ /* 0x000e62000800017f */
[----:B------:R-:W-:-:S05]  /*6430*/  VIADD R0, R7, 0x1 ;  /* 0x0000000107007836 */ /* 0x000fca0000000000 */
[----:B------:R-:W-:-:S04]  /*6440*/  ISETP.NE.AND P1, PT, R0, 0xe, PT ;  /* 0x0000000e0000780c */ /* 0x000fc80003f25270 */
[----:B------:R-:W-:Y:S02]  /*6450*/  SEL R4, RZ, 0x1, P1 ;  /* 0x00000001ff047807 */ /* 0x000fe40000800000 */
[----:B------:R-:W-:Y:S02]  /*6460*/  SEL R3, R0, RZ, P1 ;  /* 0x000000ff00037207 */ /* 0x000fe40000800000 */
[----:B------:R-:W-:Y:S01]  /*6470*/  LOP3.LUT R0, R9, R4, RZ, 0x3c, !PT ;  /* 0x0000000409007212 */ /* 0x000fe200078e3cff */
[----:B-1----:R-:W-:Y:S06]  /*6480*/  @!P0 BRA `(.L_x_135) ;  /* 0x0000000400b88947 */ /* 0x002fec0003800000 */
.L_x_158:
[----:B------:R-:W-:Y:S01]  /*6490*/  IMAD R3, R3, 0x8, R2 ;  /* 0x0000000803037824 */ /* 0x000fe200078e0202 */
[----:B------:R-:W-:-:S07]  /*64a0*/  SHF.L.U32 R0, R0, 0x1f, RZ ;  /* 0x0000001f00007819 */ /* 0x000fce00000006ff */
.L_x_136:
[----:B--2---:R2:W3:Y:S02]  /*64b0*/  SYNCS.PHASECHK.TRANS64.TRYWAIT P0, [R3+URZ], R0 ;  /* 0x00000000030075a7 */ /* 0x0044e4000800017f */
[----:B---3--:R-:W-:Y:S05]  /*64c0*/  @!P0 NANOSLEEP.SYNCS 0x989680 ;  /* 0x009896800000895d */ /* 0x008fea0003900000 */
[----:B------:R-:W3:Y:S02]  /*64d0*/  @!P0 SYNCS.PHASECHK.TRANS64 P0, [R3+URZ], R0 ;  /* 0x00000000030085a7 */ /* 0x000ee4000800007f */
[----:B---3--:R-:W-:Y:S05]  /*64e0*/  @!P0 BRA `(.L_x_136) ;  /* 0xfffffffc00f08947 */ /* 0x008fea000383ffff */
.L_x_121:
[----:B------:R-:W-:Y:S05]  /*64f0*/  BSYNC B0 ;  /* 0x0000000000007941 */ /* 0x000fea0003800000 */
.L_x_120:
[----:B------:R-:W-:Y:S05]  /*6500*/  EXIT ;  /* 0x000000000000794d */ /* 0x000fea0003800000 */
.L_x_20:
[----:B-1----:R1:W2:Y:S02]  /*6510*/  SYNCS.PHASECHK.TRANS64.TRYWAIT P0, [R65+URZ], R0 ;  /* 0x00000000410075a7 */ /* 0x0022a4000800017f */
[----:B--2---:R-:W-:Y:S05]  /*6520*/  @!P0 NANOSLEEP.SYNCS 0x989680 ;  /* 0x009896800000895d */ /* 0x004fea0003900000 */
[----:B------:R-:W2:Y:S02]  /*6530*/  @!P0 SYNCS.PHASECHK.TRANS64 P0, [R65+URZ], R0 ;  /* 0x00000000410085a7 */ /* 0x000ea4000800007f */
[----:B--2---:R-:W-:Y:S05]  /*6540*/  @!P0 BRA `(.L_x_20) ;  /* 0xfffffffc00f08947 */ /* 0x004fea000383ffff */
[----:B------:R-:W-:Y:S05]  /*6550*/  BRA `(.L_x_137) ;  /* 0xffffffb000e07947 */ /* 0x000fea000383ffff */
.L_x_25:
[----:B--2---:R2:W3:Y:S02]  /*6560*/  SYNCS.PHASECHK.TRANS64.TRYWAIT P1, [R3+URZ], R0 ;  /* 0x00000000030075a7 */ /* 0x0044e4000802017f */
[----:B---3--:R-:W-:Y:S05]  /*6570*/  @!P1 NANOSLEEP.SYNCS 0x989680 ;  /* 0x009896800000995d */ /* 0x008fea0003900000 */
[----:B------:R-:W3:Y:S02]  /*6580*/  @!P1 SYNCS.PHASECHK.TRANS64 P1, [R3+URZ], R0 ;  /* 0x00000000030095a7 */ /* 0x000ee4000802007f */
[----:B---3--:R-:W-:Y:S05]  /*6590*/  @!P1 BRA `(.L_x_25) ;  /* 0xfffffffc00f09947 */ /* 0x008fea000383ffff */
[----:B------:R-:W-:Y:S05]  /*65a0*/  BRA `(.L_x_24) ;  /* 0xffffffb400447947 */ /* 0x000fea000383ffff */
.L_x_30:
[----:B--2---:R-:W-:-:S04]  /*65b0*/  IMAD.U32 R5, RZ, RZ, UR4 ;  /* 0x00000004ff057e24 */ /* 0x004fc8000f8e00ff */
[----:B------:R2:W3:Y:S03]  /*65c0*/  SYNCS.PHASECHK.TRANS64.TRYWAIT P1, [R5+URZ], R4 ;  /* 0x00000004050075a7 */ /* 0x0004e6000802017f */
[----:B---3--:R-:W-:Y:S05]  /*65d0*/  @!P1 NANOSLEEP.SYNCS 0x989680 ;  /* 0x009896800000995d */ /* 0x008fea0003900000 */
[----:B------:R-:W3:Y:S02]  /*65e0*/  @!P1 SYNCS.PHASECHK.TRANS64 P1, [R5+URZ], R4 ;  /* 0x00000004050095a7 */ /* 0x000ee4000802007f */
[----:B---3--:R-:W-:Y:S05]  /*65f0*/  @!P1 BRA `(.L_x_30) ;  /* 0xfffffffc00ec9947 */ /* 0x008fea000383ffff */
[----:B------:R-:W-:Y:S05]  /*6600*/  BRA `(.L_x_29) ;  /* 0xffffffb400fc7947 */ /* 0x000fea000383ffff */
.L_x_38:
[----:B-1----:R1:W2:Y:S02]  /*6610*/  SYNCS.PHASECHK.TRANS64.TRYWAIT P0, [R65+URZ+0x10], R0 ;  /* 0x00001000410075a7 */ /* 0x0022a4000800017f */
[----:B--2---:R-:W-:Y:S05]  /*6620*/  @!P0 NANOSLEEP.SYNCS 0x989680 ;  /* 0x009896800000895d */ /* 0x004fea0003900000 */
[----:B------:R-:W2:Y:S02]  /*6630*/  @!P0 SYNCS.PHASECHK.TRANS64 P0, [R65+URZ+0x10], R0 ;  /* 0x00001000410085a7 */ /* 0x000ea4000800007f */
[----:B--2---:R-:W-:Y:S05]  /*6640*/  @!P0 BRA `(.L_x_38) ;  /* 0xfffffffc00f08947 */ /* 0x004fea000383ffff */
[----:B------:R-:W-:Y:S05]  /*6650*/  BRA `(.L_x_138) ;  /* 0xffffffbc00547947 */ /* 0x000fea000383ffff */
.L_x_107:
[----:B------:R-:W-:Y:S01]  /*6660*/  BSSY B1, `(.L_x_139) ;  /* 0x0000006000017945 */ /* 0x000fe20003800000 */
[----:B------:R-:W-:-:S07]  /*6670*/  IMAD.MOV.U32 R15, RZ, RZ, -0x1 ;  /* 0xffffffffff0f7424 */ /* 0x000fce00078e00ff */
[----:B-----5:R-:W-:Y:S05]  /*6680*/  WARPSYNC.COLLECTIVE R15, `(.L_x_140) ;  /* 0x000000000f0c7348 */ /* 0x020fea0003c00000 */
[----:B------:R-:W-:Y:S02]  /*6690*/  ELECT P6, UR62, PT ;  /* 0x00000000003e782f */ /* 0x000fe400038c0000 */
[----:B------:R-:W-:Y:S01]  /*66a0*/  MOV R14, UR62 ;  /* 0x0000003e000e7c02 */ /* 0x000fe20008000f00 */
[----:B-----5:R-:W-:Y:S10]  /*66b0*/  ENDCOLLECTIVE ;  /* 0x000000000000791b */ /* 0x020ff40003800000 */
.L_x_140:
[----:B------:R-:W-:Y:S05]  /*66c0*/  BSYNC B1 ;  /* 0x0000000000017941 */ /* 0x000fea0003800000 */
.L_x_139:
[----:B------:R-:W-:Y:S05]  /*66d0*/  BRA `(.L_x_141) ;  /* 0xffffffe8007c7947 */ /* 0x000fea000383ffff */
.L_x_110:
[----:B0-----:R0:W1:Y:S02]  /*66e0*/  SYNCS.PHASECHK.TRANS64.TRYWAIT P1, [R10+URZ+0x70], R5 ;  /* 0x000070050a0075a7 */ /* 0x001064000802017f */
[----:B-1----:R-:W-:Y:S05]  /*66f0*/  @!P1 NANOSLEEP.SYNCS 0x989680 ;  /* 0x009896800000995d */ /* 0x002fea0003900000 */
[----:B------:R-:W1:Y:S02]  /*6700*/  @!P1 SYNCS.PHASECHK.TRANS64 P1, [R10+URZ+0x70], R5 ;  /* 0x000070050a0095a7 */ /* 0x000e64000802007f */
[----:B-1----:R-:W-:Y:S05]  /*6710*/  @!P1 BRA `(.L_x_110) ;  /* 0xfffffffc00f09947 */ /* 0x002fea000383ffff */
[----:B------:R-:W-:Y:S05]  /*6720*/  BRA `(.L_x_142) ;  /* 0xffffffe800b47947 */ /* 0x000fea000383ffff */
.L_x_119:
[----:B------:R-:W-:Y:S01]  /*6730*/  BSSY B0, `(.L_x_143) ;  /* 0x0000006000007945 */ /* 0x000fe20003800000 */
[----:B------:R-:W-:-:S07]  /*6740*/  IMAD.MOV.U32 R15, RZ, RZ, -0x1 ;  /* 0xffffffffff0f7424 */ /* 0x000fce00078e00ff */
[----:B-----5:R-:W-:Y:S05]  /*6750*/  WARPSYNC.COLLECTIVE R15, `(.L_x_144) ;  /* 0x000000000f0c7348 */ /* 0x020fea0003c00000 */
[----:B------:R-:W-:Y:S02]  /*6760*/  ELECT P6, UR62, PT ;  /* 0x00000000003e782f */ /* 0x000fe400038c0000 */
[----:B------:R-:W-:Y:S01]  /*6770*/  MOV R14, UR62 ;  /* 0x0000003e000e7c02 */ /* 0x000fe20008000f00 */
[----:B-----5:R-:W-:Y:S10]  /*6780*/  ENDCOLLECTIVE ;  /* 0x000000000000791b */ /* 0x020ff40003800000 */
.L_x_144:
[----:B------:R-:W-:Y:S05]  /*6790*/  BSYNC B0 ;  /* 0x0000000000007941 */ /* 0x000fea0003800000 */
.L_x_143:
[----:B------:R-:W-:Y:S05]  /*67a0*/  BRA `(.L_x_145) ;  /* 0xfffffff4003c7947 */ /* 0x000fea000383ffff */
.L_x_123:
[----:B0-----:R0:W1:Y:S02]  /*67b0*/  SYNCS.PHASECHK.TRANS64.TRYWAIT P0, [R9+URZ], R4 ;  /* 0x00000004090075a7 */ /* 0x001064000800017f */
[----:B-1----:R-:W-:Y:S05]  /*67c0*/  @!P0 NANOSLEEP.SYNCS 0x989680 ;  /* 0x009896800000895d */ /* 0x002fea0003900000 */
[----:B------:R-:W1:Y:S02]  /*67d0*/  @!P0 SYNCS.PHASECHK.TRANS64 P0, [R9+URZ], R4 ;  /* 0x00000004090085a7 */ /* 0x000e64000800007f */
[----:B-1----:R-:W-:Y:S05]  /*67e0*/  @!P0 BRA `(.L_x_123) ;  /* 0xfffffffc00f08947 */ /* 0x002fea000383ffff */
[----:B------:R-:W-:Y:S05]  /*67f0*/  BRA `(.L_x_146) ;  /* 0xfffffff4007c7947 */ /* 0x000fea000383ffff */
.L_x_124:
[----:B0-----:R0:W1:Y:S02]  /*6800*/  SYNCS.PHASECHK.TRANS64.TRYWAIT P0, [R8+URZ], R5 ;  /* 0x00000005080075a7 */ /* 0x001064000800017f */
[----:B-1----:R-:W-:Y:S05]  /*6810*/  @!P0 NANOSLEEP.SYNCS 0x989680 ;  /* 0x009896800000895d */ /* 0x002fea0003900000 */
[----:B------:R-:W1:Y:S02]  /*6820*/  @!P0 SYNCS.PHASECHK.TRANS64 P0, [R8+URZ], R5 ;  /* 0x00000005080085a7 */ /* 0x000e64000800007f */
[----:B-1----:R-:W-:Y:S05]  /*6830*/  @!P0 BRA `(.L_x_124) ;  /* 0xfffffffc00f08947 */ /* 0x002fea000383ffff */
[----:B------:R-:W-:Y:S05]  /*6840*/  BRA `(.L_x_147) ;  /* 0xfffffff4008c7947 */ /* 0x000fea000383ffff */
.L_x_125:
[----:B0-----:R0:W1:Y:S02]  /*6850*/  SYNCS.PHASECHK.TRANS64.TRYWAIT P0, [R9+URZ], R4 ;  /* 0x00000004090075a7 */ /* 0x001064000800017f */
[----:B-1----:R-:W-:Y:S05]  /*6860*/  @!P0 NANOSLEEP.SYNCS 0x989680 ;  /* 0x009896800000895d */ /* 0x002fea0003900000 */
[----:B------:R-:W1:Y:S02]  /*6870*/  @!P0 SYNCS.PHASECHK.TRANS64 P0, [R9+URZ], R4 ;  /* 0x00000004090085a7 */ /* 0x000e64000800007f */
[----:B-1----:R-:W-:Y:S05]  /*6880*/  @!P0 BRA `(.L_x_125) ;  /* 0xfffffffc00f08947 */ /* 0x002fea000383ffff */
[----:B------:R-:W-:Y:S05]  /*6890*/  BRA `(.L_x_148) ;  /* 0xfffffff4009c7947 */ /* 0x000fea000383ffff */
.L_x_126:
[----:B0-----:R0:W1:Y:S02]  /*68a0*/  SYNCS.PHASECHK.TRANS64.TRYWAIT P0, [R8+URZ], R5 ;  /* 0x00000005080075a7 */ /* 0x001064000800017f */
[----:B-1----:R-:W-:Y:S05]  /*68b0*/  @!P0 NANOSLEEP.SYNCS 0x989680 ;  /* 0x009896800000895d */ /* 0x002fea0003900000 */
[----:B------:R-:W1:Y:S02]  /*68c0*/  @!P0 SYNCS.PHASECHK.TRANS64 P0, [R8+URZ], R5 ;  /* 0x00000005080085a7 */ /* 0x000e64000800007f */
[----:B-1----:R-:W-:Y:S05]  /*68d0*/  @!P0 BRA `(.L_x_126) ;  /* 0xfffffffc00f08947 */ /* 0x002fea000383ffff */
[----:B------:R-:W-:Y:S05]  /*68e0*/  BRA `(.L_x_149) ;  /* 0xfffffff400ac7947 */ /* 0x000fea000383ffff */
.L_x_127:
[----:B0-----:R0:W1:Y:S02]  /*68f0*/  SYNCS.PHASECHK.TRANS64.TRYWAIT P0, [R9+URZ], R4 ;  /* 0x00000004090075a7 */ /* 0x001064000800017f */
[----:B-1----:R-:W-:Y:S05]  /*6900*/  @!P0 NANOSLEEP.SYNCS 0x989680 ;  /* 0x009896800000895d */ /* 0x002fea0003900000 */
[----:B------:R-:W1:Y:S02]  /*6910*/  @!P0 SYNCS.PHASECHK.TRANS64 P0, [R9+URZ], R4 ;  /* 0x00000004090085a7 */ /* 0x000e64000800007f */
[----:B-1----:R-:W-:Y:S05]  /*6920*/  @!P0 BRA `(.L_x_127) ;  /* 0xfffffffc00f08947 */ /* 0x002fea000383ffff */
[----:B------:R-:W-:Y:S05]  /*6930*/  BRA `(.L_x_150) ;  /* 0xfffffff400bc7947 */ /* 0x000fea000383ffff */
.L_x_128:
[----:B0-----:R0:W1:Y:S02]  /*6940*/  SYNCS.PHASECHK.TRANS64.TRYWAIT P0, [R8+URZ], R5 ;  /* 0x00000005080075a7 */ /* 0x001064000800017f */
[----:B-1----:R-:W-:Y:S05]  /*6950*/  @!P0 NANOSLEEP.SYNCS 0x989680 ;  /* 0x009896800000895d */ /* 0x002fea0003900000 */
[----:B------:R-:W1:Y:S02]  /*6960*/  @!P0 SYNCS.PHASECHK.TRANS64 P0, [R8+URZ], R5 ;  /* 0x00000005080085a7 */ /* 0x000e64000800007f */
[----:B-1----:R-:W-:Y:S05]  /*6970*/  @!P0 BRA `(.L_x_128) ;  /* 0xfffffffc00f08947 */ /* 0x002fea000383ffff */
[----:B------:R-:W-:Y:S05]  /*6980*/  BRA `(.L_x_151) ;  /* 0xfffffff400cc7947 */ /* 0x000fea000383ffff */
.L_x_129:
[----:B0-----:R0:W1:Y:S02]  /*6990*/  SYNCS.PHASECHK.TRANS64.TRYWAIT P0, [R9+URZ], R4 ;  /* 0x00000004090075a7 */ /* 0x001064000800017f */
[----:B-1----:R-:W-:Y:S05]  /*69a0*/  @!P0 NANOSLEEP.SYNCS 0x989680 ;  /* 0x009896800000895d */ /* 0x002fea0003900000 */
[----:B------:R-:W1:Y:S02]  /*69b0*/  @!P0 SYNCS.PHASECHK.TRANS64 P0, [R9+URZ], R4 ;  /* 0x00000004090085a7 */ /* 0x000e64000800007f */
[----:B-1----:R-:W-:Y:S05]  /*69c0*/  @!P0 BRA `(.L_x_129) ;  /* 0xfffffffc00f08947 */ /* 0x002fea000383ffff */
[----:B------:R-:W-:Y:S05]  /*69d0*/  BRA `(.L_x_152) ;  /* 0xfffffff400dc7947 */ /* 0x000fea000383ffff */
.L_x_130:
[----:B0-----:R0:W1:Y:S02]  /*69e0*/  SYNCS.PHASECHK.TRANS64.TRYWAIT P0, [R8+URZ], R5 ;  /* 0x00000005080075a7 */ /* 0x001064000800017f */
[----:B-1----:R-:W-:Y:S05]  /*69f0*/  @!P0 NANOSLEEP.SYNCS 0x989680 ;  /* 0x009896800000895d */ /* 0x002fea0003900000 */
[----:B------:R-:W1:Y:S02]  /*6a00*/  @!P0 SYNCS.PHASECHK.TRANS64 P0, [R8+URZ], R5 ;  /* 0x00000005080085a7 */ /* 0x000e64000800007f */
[----:B-1----:R-:W-:Y:S05]  /*6a10*/  @!P0 BRA `(.L_x_130) ;  /* 0xfffffffc00f08947 */ /* 0x002fea000383ffff */
[----:B------:R-:W-:Y:S05]  /*6a20*/  BRA `(.L_x_153) ;  /* 0xfffffff400ec7947 */ /* 0x000fea000383ffff */
.L_x_131:
[----:B0-----:R0:W1:Y:S02]  /*6a30*/  SYNCS.PHASECHK.TRANS64.TRYWAIT P0, [R9+URZ], R4 ;  /* 0x00000004090075a7 */ /* 0x001064000800017f */
[----:B-1----:R-:W-:Y:S05]  /*6a40*/  @!P0 NANOSLEEP.SYNCS 0x989680 ;  /* 0x009896800000895d */ /* 0x002fea0003900000 */
[----:B------:R-:W1:Y:S02]  /*6a50*/  @!P0 SYNCS.PHASECHK.TRANS64 P0, [R9+URZ], R4 ;  /* 0x00000004090085a7 */ /* 0x000e64000800007f */
[----:B-1----:R-:W-:Y:S05]  /*6a60*/  @!P0 BRA `(.L_x_131) ;  /* 0xfffffffc00f08947 */ /* 0x002fea000383ffff */
[----:B------:R-:W-:Y:S05]  /*6a70*/  BRA `(.L_x_154) ;  /* 0xfffffff400fc7947 */ /* 0x000fea000383ffff */
.L_x_132:
[----:B0-----:R0:W1:Y:S02]  /*6a80*/  SYNCS.PHASECHK.TRANS64.TRYWAIT P0, [R8+URZ], R5 ;  /* 0x00000005080075a7 */ /* 0x001064000800017f */
[----:B-1----:R-:W-:Y:S05]  /*6a90*/  @!P0 NANOSLEEP.SYNCS 0x989680 ;  /* 0x009896800000895d */ /* 0x002fea0003900000 */
[----:B------:R-:W1:Y:S02]  /*6aa0*/  @!P0 SYNCS.PHASECHK.TRANS64 P0, [R8+URZ], R5 ;  /* 0x00000005080085a7 */ /* 0x000e64000800007f */
[----:B-1----:R-:W-:Y:S05]  /*6ab0*/  @!P0 BRA `(.L_x_132) ;  /* 0xfffffffc00f08947 */ /* 0x002fea000383ffff */
[----:B------:R-:W-:Y:S05]  /*6ac0*/  BRA `(.L_x_155) ;  /* 0xfffffff8000c7947 */ /* 0x000fea000383ffff */
.L_x_133:
[----:B0-----:R0:W1:Y:S02]  /*6ad0*/  SYNCS.PHASECHK.TRANS64.TRYWAIT P0, [R9+URZ], R4 ;  /* 0x00000004090075a7 */ /* 0x001064000800017f */
[----:B-1----:R-:W-:Y:S05]  /*6ae0*/  @!P0 NANOSLEEP.SYNCS 0x989680 ;  /* 0x009896800000895d */ /* 0x002fea0003900000 */
[----:B------:R-:W1:Y:S02]  /*6af0*/  @!P0 SYNCS.PHASECHK.TRANS64 P0, [R9+URZ], R4 ;  /* 0x00000004090085a7 */ /* 0x000e64000800007f */
[----:B-1----:R-:W-:Y:S05]  /*6b00*/  @!P0 BRA `(.L_x_133) ;  /* 0xfffffffc00f08947 */ /* 0x002fea000383ffff */
[----:B------:R-:W-:Y:S05]  /*6b10*/  BRA `(.L_x_156) ;  /* 0xfffffff8001c7947 */ /* 0x000fea000383ffff */
.L_x_134:
[----:B0-----:R0:W1:Y:S02]  /*6b20*/  SYNCS.PHASECHK.TRANS64.TRYWAIT P0, [R8+URZ], R5 ;  /* 0x00000005080075a7 */ /* 0x001064000800017f */
[----:B-1----:R-:W-:Y:S05]  /*6b30*/  @!P0 NANOSLEEP.SYNCS 0x989680 ;  /* 0x009896800000895d */ /* 0x002fea0003900000 */
[----:B------:R-:W1:Y:S02]  /*6b40*/  @!P0 SYNCS.PHASECHK.TRANS64 P0, [R8+URZ], R5 ;  /* 0x00000005080085a7 */ /* 0x000e64000800007f */
[----:B-1----:R-:W-:Y:S05]  /*6b50*/  @!P0 BRA `(.L_x_134) ;  /* 0xfffffffc00f08947 */ /* 0x002fea000383ffff */
[----:B------:R-:W-:Y:S05]  /*6b60*/  BRA `(.L_x_157) ;  /* 0xfffffff8002c7947 */ /* 0x000fea000383ffff */
.L_x_135:
[----:B-1----:R1:W2:Y:S02]  /*6b70*/  SYNCS.PHASECHK.TRANS64.TRYWAIT P0, [R11+URZ], R6 ;  /* 0x000000060b0075a7 */ /* 0x0022a4000800017f */
[----:B--2---:R-:W-:Y:S05]  /*6b80*/  @!P0 NANOSLEEP.SYNCS 0x989680 ;  /* 0x009896800000895d */ /* 0x004fea0003900000 */
[----:B------:R-:W2:Y:S02]  /*6b90*/  @!P0 SYNCS.PHASECHK.TRANS64 P0, [R11+URZ], R6 ;  /* 0x000000060b0085a7 */ /* 0x000ea4000800007f */
[----:B--2---:R-:W-:Y:S05]  /*6ba0*/  @!P0 BRA `(.L_x_135) ;  /* 0xfffffffc00f08947 */ /* 0x004fea000383ffff */
[----:B------:R-:W-:Y:S05]  /*6bb0*/  BRA `(.L_x_158) ;  /* 0xfffffff800347947 */ /* 0x000fea000383ffff */
.L_x_159:
[----:B------:R-:W-:-:S00]  /*6bc0*/  BRA `(.L_x_159) ;  /* 0xfffffffc00fc7947 */ /* 0x000fc0000383ffff */
[----:B------:R-:W-:-:S00]  /*6bd0*/  NOP ;  /* 0x0000000000007918 */ /* 0x000fc00000000000 */
        /* <DEDUP_REMOVED lines=10> */
.L_x_160:


//--------------------- .nv.global.init           --------------------------
	.section	.nv.global.init,"aw",@progbits
.nv.global.init:
	.type		$str$22,@object
	.size		$str$22,($str$23 - $str$22)
$str$22:
        /*0000*/ 	.byte	0x6b, 0x5f, 0x74, 0x69, 0x6c, 0x65, 0x5f, 0x63, 0x6f, 0x75, 0x6e, 0x74, 0x20, 0x3e, 0x3d, 0x20
        /*0010*/ 	.byte	0x31, 0x00
	.type		$str$23,@object
	.size		$str$23,(__unnamed_1 - $str$23)
$str$23:
        /*0012*/ 	.byte	0x2f, 0x74, 0x6d, 0x70, 0x2f, 0x63, 0x75, 0x74, 0x6c, 0x61, 0x73, 0x73, 0x5f, 0x73, 0x77, 0x65
        /*0022*/ 	.byte	0x65, 0x70, 0x5f, 0x73, 0x72, 0x63, 0x2f, 0x69, 0x6e, 0x63, 0x6c, 0x75, 0x64, 0x65, 0x2f, 0x63
        /*0032*/ 	.byte	0x75, 0x74, 0x6c, 0x61, 0x73, 0x73, 0x2f, 0x67, 0x65, 0x6d, 0x6d, 0x2f, 0x63, 0x6f, 0x6c, 0x6c
        /*0042*/ 	.byte	0x65, 0x63, 0x74, 0x69, 0x76, 0x65, 0x2f, 0x73, 0x6d, 0x39, 0x30, 0x5f, 0x6d, 0x6d, 0x61, 0x5f
        /*0052*/ 	.byte	0x74, 0x6d, 0x61, 0x5f, 0x67, 0x6d, 0x6d, 0x61, 0x5f, 0x73, 0x73, 0x5f, 0x77, 0x61, 0x72, 0x70
        /*0062*/ 	.byte	0x73, 0x70, 0x65, 0x63, 0x69, 0x61, 0x6c, 0x69, 0x7a, 0x65, 0x64, 0x2e, 0x68, 0x70, 0x70, 0x00
	.type		__unnamed_1,@object
	.size		__unnamed_1,(.L_0 - __unnamed_1)
__unnamed_1:
        /*0072*/ 	.byte	0x76, 0x6f, 0x69, 0x64, 0x20, 0x63, 0x75, 0x74, 0x6c, 0x61, 0x73, 0x73, 0x3a, 0x3a, 0x67, 0x65
        /* <DEDUP_REMOVED lines=181> */
        /*0bd2*/ 	.byte	0x79, 0x5d, 0x00
.L_0:


//--------------------- .nv.shared._ZN7cutlass13device_kernelINS_4gemm6kernel13GemmUniversalIN4cute5tupleIJiiiiEEENS1_10collective13CollectiveMmaINS1_34MainloopSm90TmaGmmaWarpSpecializedILi14ENS5_IJNS4_1CILi2EEENSA_ILi4EEENSA_ILi1EEEEEENS1_32KernelTmaWarpSpecializedPingpongEEENS5_IJNSA_ILi64EEESH_SH_EEENS_10bfloat16_tENS5_IJlSD_lEEESJ_SK_NS4_8TiledMMAINS4_8MMA_AtomIJNS4_4SM904GMMA27MMA_64x64x16_F32BF16BF16_SSILNSO_5MajorE0ELSQ_0ELNSO_7ScaleInE1ELSR_1EEEEEENS4_6LayoutINS5_IJSD_SD_SD_EEENS5_IJNSA_ILi0EEESW_SW_EEEEENS5_IJNS4_10UnderscoreESZ_SZ_EEEEENS4_23SM90_TMA_LOAD_MULTICASTENS4_14ComposedLayoutINS4_7SwizzleILi3ELi4ELi3EEENS4_18smem_ptr_flag_bitsILi16EEENSU_INS5_IJNSA_ILi8EEESH_EEENS5_IJSH_SD_EEEEEEEvNS4_8identityES12_S1C_vS1D_EENS_8epilogue10collective6detail29Sm90TmaWarpSpecializedAdapterINS1G_15DefaultEpilogueISJ_SK_SK_NS1F_6thread17LinearCombinationISJ_Li1EffLNS1K_9ScaleType4KindE0ELNS_15FloatRoundStyleE2ESJ_EENS1_15EpilogueDefaultEEEEEvvEEEEvNT_6ParamsE --------------------------
	.section	.nv.shared._ZN7cutlass13device_kernelINS_4gemm6kernel13GemmUniversalIN4cute5tupleIJiiiiEEENS1_10collective13CollectiveMmaINS1_34MainloopSm90TmaGmmaWarpSpecializedILi14ENS5_IJNS4_1CILi2EEENSA_ILi4EEENSA_ILi1EEEEEENS1_32KernelTmaWarpSpecializedPingpongEEENS5_IJNSA_ILi64EEESH_SH_EEENS_10bfloat16_tENS5_IJlSD_lEEESJ_SK_NS4_8TiledMMAINS4_8MMA_AtomIJNS4_4SM904GMMA27MMA_64x64x16_F32BF16BF16_SSILNSO_5MajorE0ELSQ_0ELNSO_7ScaleInE1ELSR_1EEEEEENS4_6LayoutINS5_IJSD_SD_SD_EEENS5_IJNSA_ILi0EEESW_SW_EEEEENS5_IJNS4_10UnderscoreESZ_SZ_EEEEENS4_23SM90_TMA_LOAD_MULTICASTENS4_14ComposedLayoutINS4_7SwizzleILi3ELi4ELi3EEENS4_18smem_ptr_flag_bitsILi16EEENSU_INS5_IJNSA_ILi8EEESH_EEENS5_IJSH_SD_EEEEEEEvNS4_8identityES12_S1C_vS1D_EENS_8epilogue10collective6detail29Sm90TmaWarpSpecializedAdapterINS1G_15DefaultEpilogueISJ_SK_SK_NS1F_6thread17LinearCombinationISJ_Li1EffLNS1K_9ScaleType4KindE0ELNS_15FloatRoundStyleE2ESJ_EENS1_15EpilogueDefaultEEEEEvvEEEEvNT_6ParamsE,"aw",@nobits
	.sectionflags	@""
	.align	16
	.zero		1024


//--------------------- .nv.shared.reserved.0     --------------------------
	.section	.nv.shared.reserved.0,"aw",@nobits
	.weak		__nv_reservedSMEM_offset_0_alias
	.size		__nv_reservedSMEM_offset_0_alias, 0, 0
	.other		__nv_reservedSMEM_offset_0_alias,@"STO_CUDA_RESERVED_SHARED STV_DEFAULT"
__nv_reservedSMEM_offset_0_alias:
	.zero		0


//--------------------- .nv.global                --------------------------
	.section	.nv.global,"aw",@nobits
.nv.global:
	.type		_ZN40_INTERNAL_657b8426_4_k_cu_e7449fb7_168294cute1_E,@object
	.size		_ZN40_INTERNAL_657b8426_4_k_cu_e7449fb7_168294cute1_E,(_ZN40_INTERNAL_657b8426_4_k_cu_e7449fb7_168294cuda3std3__45__cpo6cbeginE - _ZN40_INTERNAL_657b8426_4_k_cu_e7449fb7_168294cute1_E)
_ZN40_INTERNAL_657b8426_4_k_cu_e7449fb7_168294cute1_E:
	.zero		1
	.type		_ZN40_INTERNAL_657b8426_4_k_cu_e7449fb7_168294cuda3std3__45__cpo6cbeginE,@object
	.size		_ZN40_INTERNAL_657b8426_4_k_cu_e7449fb7_168294cuda3std3__45__cpo6cbeginE,(_ZN40_INTERNAL_657b8426_4_k_cu_e7449fb7_168294cuda3std3__48in_placeE - _ZN40_INTERNAL_657b8426_4_k_cu_e7449fb7_168294cuda3std3__45__cpo6cbeginE)
_ZN40_INTERNAL_657b8426_4_k_cu_e7449fb7_168294cuda3std3__45__cpo6cbeginE:
	.zero		1
	.type		_ZN40_INTERNAL_657b8426_4_k_cu_e7449fb7_168294cuda3std3__48in_placeE,@object
	.size		_ZN40_INTERNAL_657b8426_4_k_cu_e7449fb7_168294cuda3std3__48in_placeE,(_ZN40_INTERNAL_657b8426_4_k_cu_e7449fb7_168294cuda3std6ranges3__45__cpo9iter_moveE - _ZN40_INTERNAL_657b8426_4_k_cu_e7449fb7_168294cuda3std3__48in_placeE)
_ZN40_INTERNAL_657b8426_4_k_cu_e7449fb7_168294cuda3std3__48in_placeE:
	.zero		1
	.type		_ZN40_INTERNAL_657b8426_4_k_cu_e7449fb7_168294cuda3std6ranges3__45__cpo9iter_moveE,@object
	.size		_ZN40_INTERNAL_657b8426_4_k_cu_e7449fb7_168294cuda3std6ranges3__45__cpo9iter_moveE,(_ZN40_INTERNAL_657b8426_4_k_cu_e7449fb7_168294cuda3std3__45__cpo5beginE - _ZN40_INTERNAL_657b8426_4_k_cu_e7449fb7_168294cuda3std6ranges3__45__cpo9iter_moveE)
_ZN40_INTERNAL_657b8426_4_k_cu_e7449fb7_168294cuda3std6ranges3__45__cpo9iter_moveE:
	.zero		1
	.type		_ZN40_INTERNAL_657b8426_4_k_cu_e7449fb7_168294cuda3std3__45__cpo5beginE,@object
	.size		_ZN40_INTERNAL_657b8426_4_k_cu_e7449fb7_168294cuda3std3__45__cpo5beginE,(_ZN40_INTERNAL_657b8426_4_k_cu_e7449fb7_168294cuda3std3__442_GLOBAL__N__657b8426_4_k_cu_e7449fb7_168296ignoreE - _ZN40_INTERNAL_657b8426_4_k_cu_e7449fb7_168294cuda3std3__45__cpo5beginE)
_ZN40_INTERNAL_657b8426_4_k_cu_e7449fb7_168294cuda3std3__45__cpo5beginE:
	.zero		1
	.type		_ZN40_INTERNAL_657b8426_4_k_cu_e7449fb7_168294cuda3std3__442_GLOBAL__N__657b8426_4_k_cu_e7449fb7_168296ignoreE,@object
	.size		_ZN40_INTERNAL_657b8426_4_k_cu_e7449fb7_168294cuda3std3__442_GLOBAL__N__657b8426_4_k_cu_e7449fb7_168296ignoreE,(_ZN40_INTERNAL_657b8426_4_k_cu_e7449fb7_168294cute7productE - _ZN40_INTERNAL_657b8426_4_k_cu_e7449fb7_168294cuda3std3__442_GLOBAL__N__657b8426_4_k_cu_e7449fb7_168296ignoreE)
_ZN40_INTERNAL_657b8426_4_k_cu_e7449fb7_168294cuda3std3__442_GLOBAL__N__657b8426_4_k_cu_e7449fb7_168296ignoreE:
	.zero		1
	.type		_ZN40_INTERNAL_657b8426_4_k_cu_e7449fb7_168294cute7productE,@object
	.size		_ZN40_INTERNAL_657b8426_4_k_cu_e7449fb7_168294cute7productE,(_ZN40_INTERNAL_657b8426_4_k_cu_e7449fb7_168294cuda3std3__45__cpo3endE - _ZN40_INTERNAL_657b8426_4_k_cu_e7449fb7_168294cute7productE)
_ZN40_INTERNAL_657b8426_4_k_cu_e7449fb7_168294cute7productE:
	.zero		1
	.type		_ZN40_INTERNAL_657b8426_4_k_cu_e7449fb7_168294cuda3std3__45__cpo3endE,@object
	.size		_ZN40_INTERNAL_657b8426_4_k_cu_e7449fb7_168294cuda3std3__45__cpo3endE,(_ZN40_INTERNAL_657b8426_4_k_cu_e7449fb7_168294cuda3std3__419piecewise_constructE - _ZN40_INTERNAL_657b8426_4_k_cu_e7449fb7_168294cuda3std3__45__cpo3endE)
_ZN40_INTERNAL_657b8426_4_k_cu_e7449fb7_168294cuda3std3__45__cpo3endE:
	.zero		1
	.type		_ZN40_INTERNAL_657b8426_4_k_cu_e7449fb7_168294cuda3std3__419piecewise_constructE,@object
	.size		_ZN40_INTERNAL_657b8426_4_k_cu_e7449fb7_168294cuda3std3__419piecewise_constructE,(_ZN40_INTERNAL_657b8426_4_k_cu_e7449fb7_168294cuda3std3__45__cpo4cendE - _ZN40_INTERNAL_657b8426_4_k_cu_e7449fb7_168294cuda3std3__419piecewise_constructE)
_ZN40_INTERNAL_657b8426_4_k_cu_e7449fb7_168294cuda3std3__419piecewise_constructE:
	.zero		1
	.type		_ZN40_INTERNAL_657b8426_4_k_cu_e7449fb7_168294cuda3std3__45__cpo4cendE,@object
	.size		_ZN40_INTERNAL_657b8426_4_k_cu_e7449fb7_168294cuda3std3__45__cpo4cendE,(_ZN40_INTERNAL_657b8426_4_k_cu_e7449fb7_168294cuda3std6ranges3__45__cpo4swapE - _ZN40_INTERNAL_657b8426_4_k_cu_e7449fb7_168294cuda3std3__45__cpo4cendE)
_ZN40_INTERNAL_657b8426_4_k_cu_e7449fb7_168294cuda3std3__45__cpo4cendE:
	.zero		1
	.type		_ZN40_INTERNAL_657b8426_4_k_cu_e7449fb7_168294cuda3std6ranges3__45__cpo4swapE,@object
	.size		_ZN40_INTERNAL_657b8426_4_k_cu_e7449fb7_168294cuda3std6ranges3__45__cpo4swapE,(.L_8 - _ZN40_INTERNAL_657b8426_4_k_cu_e7449fb7_168294cuda3std6ranges3__45__cpo4swapE)
_ZN40_INTERNAL_657b8426_4_k_cu_e7449fb7_168294cuda3std6ranges3__45__cpo4swapE:
	.zero		1
.L_8:


//--------------------- .nv.constant0._ZN7cutlass13device_kernelINS_4gemm6kernel13GemmUniversalIN4cute5tupleIJiiiiEEENS1_10collective13CollectiveMmaINS1_34MainloopSm90TmaGmmaWarpSpecializedILi14ENS5_IJNS4_1CILi2EEENSA_ILi4EEENSA_ILi1EEEEEENS1_32KernelTmaWarpSpecializedPingpongEEENS5_IJNSA_ILi64EEESH_SH_EEENS_10bfloat16_tENS5_IJlSD_lEEESJ_SK_NS4_8TiledMMAINS4_8MMA_AtomIJNS4_4SM904GMMA27MMA_64x64x16_F32BF16BF16_SSILNSO_5MajorE0ELSQ_0ELNSO_7ScaleInE1ELSR_1EEEEEENS4_6LayoutINS5_IJSD_SD_SD_EEENS5_IJNSA_ILi0EEESW_SW_EEEEENS5_IJNS4_10UnderscoreESZ_SZ_EEEEENS4_23SM90_TMA_LOAD_MULTICASTENS4_14ComposedLayoutINS4_7SwizzleILi3ELi4ELi3EEENS4_18smem_ptr_flag_bitsILi16EEENSU_INS5_IJNSA_ILi8EEESH_EEENS5_IJSH_SD_EEEEEEEvNS4_8identityES12_S1C_vS1D_EENS_8epilogue10collective6detail29Sm90TmaWarpSpecializedAdapterINS1G_15DefaultEpilogueISJ_SK_SK_NS1F_6thread17LinearCombinationISJ_Li1EffLNS1K_9ScaleType4KindE0ELNS_15FloatRoundStyleE2ESJ_EENS1_15EpilogueDefaultEEEEEvvEEEEvNT_6ParamsE --------------------------
	.section	.nv.constant0._ZN7cutlass13device_kernelINS_4gemm6kernel13GemmUniversalIN4cute5tupleIJiiiiEEENS1_10collective13CollectiveMmaINS1_34MainloopSm90TmaGmmaWarpSpecializedILi14ENS5_IJNS4_1CILi2EEENSA_ILi4EEENSA_ILi1EEEEEENS1_32KernelTmaWarpSpecializedPingpongEEENS5_IJNSA_ILi64EEESH_SH_EEENS_10bfloat16_tENS5_IJlSD_lEEESJ_SK_NS4_8TiledMMAINS4_8MMA_AtomIJNS4_4SM904GMMA27MMA_64x64x16_F32BF16BF16_SSILNSO_5MajorE0ELSQ_0ELNSO_7ScaleInE1ELSR_1EEEEEENS4_6LayoutINS5_IJSD_SD_SD_EEENS5_IJNSA_ILi0EEESW_SW_EEEEENS5_IJNS4_10UnderscoreESZ_SZ_EEEEENS4_23SM90_TMA_LOAD_MULTICASTENS4_14ComposedLayoutINS4_7SwizzleILi3ELi4ELi3EEENS4_18smem_ptr_flag_bitsILi16EEENSU_INS5_IJNSA_ILi8EEESH_EEENS5_IJSH_SD_EEEEEEEvNS4_8identityES12_S1C_vS1D_EENS_8epilogue10collective6detail29Sm90TmaWarpSpecializedAdapterINS1G_15DefaultEpilogueISJ_SK_SK_NS1F_6thread17LinearCombinationISJ_Li1EffLNS1K_9ScaleType4KindE0ELNS_15FloatRoundStyleE2ESJ_EENS1_15EpilogueDefaultEEEEEvvEEEEvNT_6ParamsE,"a",@progbits
	.sectionflags	@""
	.align	4
.nv.constant0._ZN7cutlass13device_kernelINS_4gemm6kernel13GemmUniversalIN4cute5tupleIJiiiiEEENS1_10collective13CollectiveMmaINS1_34MainloopSm90TmaGmmaWarpSpecializedILi14ENS5_IJNS4_1CILi2EEENSA_ILi4EEENSA_ILi1EEEEEENS1_32KernelTmaWarpSpecializedPingpongEEENS5_IJNSA_ILi64EEESH_SH_EEENS_10bfloat16_tENS5_IJlSD_lEEESJ_SK_NS4_8TiledMMAINS4_8MMA_AtomIJNS4_4SM904GMMA27MMA_64x64x16_F32BF16BF16_SSILNSO_5MajorE0ELSQ_0ELNSO_7ScaleInE1ELSR_1EEEEEENS4_6LayoutINS5_IJSD_SD_SD_EEENS5_IJNSA_ILi0EEESW_SW_EEEEENS5_IJNS4_10UnderscoreESZ_SZ_EEEEENS4_23SM90_TMA_LOAD_MULTICASTENS4_14ComposedLayoutINS4_7SwizzleILi3ELi4ELi3EEENS4_18smem_ptr_flag_bitsILi16EEENSU_INS5_IJNSA_ILi8EEESH_EEENS5_IJSH_SD_EEEEEEEvNS4_8identityES12_S1C_vS1D_EENS_8epilogue10collective6detail29Sm90TmaWarpSpecializedAdapterINS1G_15DefaultEpilogueISJ_SK_SK_NS1F_6thread17LinearCombinationISJ_Li1EffLNS1K_9ScaleType4KindE0ELNS_15FloatRoundStyleE2ESJ_EENS1_15EpilogueDefaultEEEEEvvEEEEvNT_6ParamsE:
	.zero		1664


//--------------------- SYMBOLS --------------------------

	.type		.nv.reservedSmem.offset0,@object
	.size		.nv.reservedSmem.offset0,0x4
	.type		__assertfail,@function
